	.target	sm_90a

	.elftype	@"ET_EXEC"


//--------------------- .note.nv.tkinfo           --------------------------
	.section	.note.nv.tkinfo,"",@"SHT_NOTE"
	.sectionflags	@"SHF_NOTE_NV_TKINFO"
	.tkinfo
        /*0018*/ 	.word	0x00000002
        /*0030*/ 	.string	""
        /*0030*/ 	.string	"ptxas"
        /*0030*/ 	.string	"Cuda compilation tools, release 13.0, V13.0.88"
        /*0030*/ 	.string	"Build cuda_13.0.r13.0/compiler.36424714_0"
        /*0030*/ 	.string	"-arch sm_90a -m 64 "



//--------------------- .note.nv.cuinfo           --------------------------
	.section	.note.nv.cuinfo,"",@"SHT_NOTE"
	.sectionflags	@"SHF_NOTE_NV_CUINFO"
        /*0018*/ 	.short	0x0002
        /*001a*/ 	.short	0x005a
        /*001c*/ 	.short	0x0082
	.zero		2


//--------------------- .nv.info                  --------------------------
	.section	.nv.info,"",@"SHT_CUDA_INFO"
	.align	4


	//----- nvinfo : EIATTR_REGCOUNT
	.align		4
        /*0000*/ 	.byte	0x04, 0x2f
        /*0002*/ 	.short	(.L_12 - .L_11)
	.align		4
.L_11:
        /*0004*/ 	.word	index@(_ZN7cutlass13device_kernelINS_4gemm6kernel13GemmUniversalIN4cute5tupleIJiiiiEEENS1_10collective13CollectiveMmaINS1_40MainloopSm90TmaGmmaWarpSpecializedSparseILi6ENS5_IJNS4_1CILi1EEENSA_ILi2EEESB_EEENS1_35KernelTmaWarpSpecializedCooperativeEEENS5_IJNSA_ILi256EEENSA_ILi128EEENSA_ILi64EEEEEENS_6half_tENS5_IJNS4_6LayoutINS5_IJiNS5_IJSC_iEEEiEEENS5_IJlNS5_IJSB_SC_EEElEEEEENSL_INS5_IJNS5_IJNS5_IJNSA_ILi8EEESC_NSA_ILi4EEEEEEiEEENS5_IJNS5_IJNSA_ILi16EEESC_SC_EEEiEEEiEEENS5_IJNS5_IJNS5_IJSI_SV_NSA_ILi1024EEEEEENSA_ILi4096EEEEEENS5_IJNS5_IJSB_NSA_ILi512EEENSA_ILi32EEEEEElEEElEEEEEEEESK_NS5_IJlSB_lEEENS4_8TiledMMAINS4_8MMA_AtomIJNS4_4SM904GMMA6SPARSE27GMMA_64x128x32_F32F16F16_SSILNS1E_5MajorE0ELS1H_0ELNS1E_7ScaleInE1ELS1I_1ELNS1E_9SparseSelE0EEEEEENSL_INS5_IJSC_SB_SB_EEENS5_IJSB_NSA_ILi0EEES1N_EEEEENS5_IJNS4_10UnderscoreES1Q_S1Q_EEEEENS4_23SM90_TMA_LOAD_MULTICASTENS4_14ComposedLayoutINS4_7SwizzleILi2ELi4ELi3EEENS4_25smem_sparse_ptr_flag_bitsILi2ELi16EEENSL_INS5_IJNS5_IJSB_SR_EEENS5_IJSC_S14_EEEEEENS5_IJNS5_IJS1N_SI_EEESO_EEEEEEEvNS4_8identityENS4_13SM90_TMA_LOADENS1U_INS1V_ILi3ELi4ELi3EEENS4_18smem_ptr_flag_bitsILi16EEENSL_INS5_IJSR_SI_EEENS5_IJSI_SB_EEEEEEEvS26_EENS_8epilogue10collective6detail29Sm90TmaWarpSpecializedAdapterINS2H_15DefaultEpilogueIfNS5_IJSB_llEEES2L_NS2G_6thread17LinearCombinationIfLi1EffLNS2M_9ScaleType4KindE0ELNS_15FloatRoundStyleE2EfEENS1_15EpilogueDefaultEEEEEvvEEEEvNT_6ParamsE)
        /*0008*/ 	.word	0x000000a8


	//----- nvinfo : EIATTR_FRAME_SIZE
	.align		4
.L_12:
        /*000c*/ 	.byte	0x04, 0x11
        /*000e*/ 	.short	(.L_14 - .L_13)
	.align		4
.L_13:
        /*0010*/ 	.word	index@(_ZN7cutlass13device_kernelINS_4gemm6kernel13GemmUniversalIN4cute5tupleIJiiiiEEENS1_10collective13CollectiveMmaINS1_40MainloopSm90TmaGmmaWarpSpecializedSparseILi6ENS5_IJNS4_1CILi1EEENSA_ILi2EEESB_EEENS1_35KernelTmaWarpSpecializedCooperativeEEENS5_IJNSA_ILi256EEENSA_ILi128EEENSA_ILi64EEEEEENS_6half_tENS5_IJNS4_6LayoutINS5_IJiNS5_IJSC_iEEEiEEENS5_IJlNS5_IJSB_SC_EEElEEEEENSL_INS5_IJNS5_IJNS5_IJNSA_ILi8EEESC_NSA_ILi4EEEEEEiEEENS5_IJNS5_IJNSA_ILi16EEESC_SC_EEEiEEEiEEENS5_IJNS5_IJNS5_IJSI_SV_NSA_ILi1024EEEEEENSA_ILi4096EEEEEENS5_IJNS5_IJSB_NSA_ILi512EEENSA_ILi32EEEEEElEEElEEEEEEEESK_NS5_IJlSB_lEEENS4_8TiledMMAINS4_8MMA_AtomIJNS4_4SM904GMMA6SPARSE27GMMA_64x128x32_F32F16F16_SSILNS1E_5MajorE0ELS1H_0ELNS1E_7ScaleInE1ELS1I_1ELNS1E_9SparseSelE0EEEEEENSL_INS5_IJSC_SB_SB_EEENS5_IJSB_NSA_ILi0EEES1N_EEEEENS5_IJNS4_10UnderscoreES1Q_S1Q_EEEEENS4_23SM90_TMA_LOAD_MULTICASTENS4_14ComposedLayoutINS4_7SwizzleILi2ELi4ELi3EEENS4_25smem_sparse_ptr_flag_bitsILi2ELi16EEENSL_INS5_IJNS5_IJSB_SR_EEENS5_IJSC_S14_EEEEEENS5_IJNS5_IJS1N_SI_EEESO_EEEEEEEvNS4_8identityENS4_13SM90_TMA_LOADENS1U_INS1V_ILi3ELi4ELi3EEENS4_18smem_ptr_flag_bitsILi16EEENSL_INS5_IJSR_SI_EEENS5_IJSI_SB_EEEEEEEvS26_EENS_8epilogue10collective6detail29Sm90TmaWarpSpecializedAdapterINS2H_15DefaultEpilogueIfNS5_IJSB_llEEES2L_NS2G_6thread17LinearCombinationIfLi1EffLNS2M_9ScaleType4KindE0ELNS_15FloatRoundStyleE2EfEENS1_15EpilogueDefaultEEEEEvvEEEEvNT_6ParamsE)
        /*0014*/ 	.word	0x00000000


	//----- nvinfo : EIATTR_MIN_STACK_SIZE
	.align		4
.L_14:
        /*0018*/ 	.byte	0x04, 0x12
        /*001a*/ 	.short	(.L_16 - .L_15)
	.align		4
.L_15:
        /*001c*/ 	.word	index@(_ZN7cutlass13device_kernelINS_4gemm6kernel13GemmUniversalIN4cute5tupleIJiiiiEEENS1_10collective13CollectiveMmaINS1_40MainloopSm90TmaGmmaWarpSpecializedSparseILi6ENS5_IJNS4_1CILi1EEENSA_ILi2EEESB_EEENS1_35KernelTmaWarpSpecializedCooperativeEEENS5_IJNSA_ILi256EEENSA_ILi128EEENSA_ILi64EEEEEENS_6half_tENS5_IJNS4_6LayoutINS5_IJiNS5_IJSC_iEEEiEEENS5_IJlNS5_IJSB_SC_EEElEEEEENSL_INS5_IJNS5_IJNS5_IJNSA_ILi8EEESC_NSA_ILi4EEEEEEiEEENS5_IJNS5_IJNSA_ILi16EEESC_SC_EEEiEEEiEEENS5_IJNS5_IJNS5_IJSI_SV_NSA_ILi1024EEEEEENSA_ILi4096EEEEEENS5_IJNS5_IJSB_NSA_ILi512EEENSA_ILi32EEEEEElEEElEEEEEEEESK_NS5_IJlSB_lEEENS4_8TiledMMAINS4_8MMA_AtomIJNS4_4SM904GMMA6SPARSE27GMMA_64x128x32_F32F16F16_SSILNS1E_5MajorE0ELS1H_0ELNS1E_7ScaleInE1ELS1I_1ELNS1E_9SparseSelE0EEEEEENSL_INS5_IJSC_SB_SB_EEENS5_IJSB_NSA_ILi0EEES1N_EEEEENS5_IJNS4_10UnderscoreES1Q_S1Q_EEEEENS4_23SM90_TMA_LOAD_MULTICASTENS4_14ComposedLayoutINS4_7SwizzleILi2ELi4ELi3EEENS4_25smem_sparse_ptr_flag_bitsILi2ELi16EEENSL_INS5_IJNS5_IJSB_SR_EEENS5_IJSC_S14_EEEEEENS5_IJNS5_IJS1N_SI_EEESO_EEEEEEEvNS4_8identityENS4_13SM90_TMA_LOADENS1U_INS1V_ILi3ELi4ELi3EEENS4_18smem_ptr_flag_bitsILi16EEENSL_INS5_IJSR_SI_EEENS5_IJSI_SB_EEEEEEEvS26_EENS_8epilogue10collective6detail29Sm90TmaWarpSpecializedAdapterINS2H_15DefaultEpilogueIfNS5_IJSB_llEEES2L_NS2G_6thread17LinearCombinationIfLi1EffLNS2M_9ScaleType4KindE0ELNS_15FloatRoundStyleE2EfEENS1_15EpilogueDefaultEEEEEvvEEEEvNT_6ParamsE)
        /*0020*/ 	.word	0x00000000
.L_16:


//--------------------- .nv.compat                --------------------------
	.section	.nv.compat,"",@"SHT_CUDA_COMPAT_INFO"
	.align	4
        /*0000*/ 	.byte	0x02, 0x09, 0x01, 0x00, 0x02, 0x02, 0x04, 0x00, 0x02, 0x05, 0x05, 0x00, 0x03, 0x07, 0x01, 0x01
        /*0010*/ 	.byte	0x02, 0x03, 0x01, 0x00, 0x02, 0x06, 0x01, 0x00, 0x04, 0x0b, 0x08, 0x00, 0x00, 0x00, 0x00, 0x00
        /*0020*/ 	.byte	0x00, 0x00, 0x00, 0x00


//--------------------- .nv.info._ZN7cutlass13device_kernelINS_4gemm6kernel13GemmUniversalIN4cute5tupleIJiiiiEEENS1_10collective13CollectiveMmaINS1_40MainloopSm90TmaGmmaWarpSpecializedSparseILi6ENS5_IJNS4_1CILi1EEENSA_ILi2EEESB_EEENS1_35KernelTmaWarpSpecializedCooperativeEEENS5_IJNSA_ILi256EEENSA_ILi128EEENSA_ILi64EEEEEENS_6half_tENS5_IJNS4_6LayoutINS5_IJiNS5_IJSC_iEEEiEEENS5_IJlNS5_IJSB_SC_EEElEEEEENSL_INS5_IJNS5_IJNS5_IJNSA_ILi8EEESC_NSA_ILi4EEEEEEiEEENS5_IJNS5_IJNSA_ILi16EEESC_SC_EEEiEEEiEEENS5_IJNS5_IJNS5_IJSI_SV_NSA_ILi1024EEEEEENSA_ILi4096EEEEEENS5_IJNS5_IJSB_NSA_ILi512EEENSA_ILi32EEEEEElEEElEEEEEEEESK_NS5_IJlSB_lEEENS4_8TiledMMAINS4_8MMA_AtomIJNS4_4SM904GMMA6SPARSE27GMMA_64x128x32_F32F16F16_SSILNS1E_5MajorE0ELS1H_0ELNS1E_7ScaleInE1ELS1I_1ELNS1E_9SparseSelE0EEEEEENSL_INS5_IJSC_SB_SB_EEENS5_IJSB_NSA_ILi0EEES1N_EEEEENS5_IJNS4_10UnderscoreES1Q_S1Q_EEEEENS4_23SM90_TMA_LOAD_MULTICASTENS4_14ComposedLayoutINS4_7SwizzleILi2ELi4ELi3EEENS4_25smem_sparse_ptr_flag_bitsILi2ELi16EEENSL_INS5_IJNS5_IJSB_SR_EEENS5_IJSC_S14_EEEEEENS5_IJNS5_IJS1N_SI_EEESO_EEEEEEEvNS4_8identityENS4_13SM90_TMA_LOADENS1U_INS1V_ILi3ELi4ELi3EEENS4_18smem_ptr_flag_bitsILi16EEENSL_INS5_IJSR_SI_EEENS5_IJSI_SB_EEEEEEEvS26_EENS_8epilogue10collective6detail29Sm90TmaWarpSpecializedAdapterINS2H_15DefaultEpilogueIfNS5_IJSB_llEEES2L_NS2G_6thread17LinearCombinationIfLi1EffLNS2M_9ScaleType4KindE0ELNS_15FloatRoundStyleE2EfEENS1_15EpilogueDefaultEEEEEvvEEEEvNT_6ParamsE --------------------------
	.section	.nv.info._ZN7cutlass13device_kernelINS_4gemm6kernel13GemmUniversalIN4cute5tupleIJiiiiEEENS1_10collective13CollectiveMmaINS1_40MainloopSm90TmaGmmaWarpSpecializedSparseILi6ENS5_IJNS4_1CILi1EEENSA_ILi2EEESB_EEENS1_35KernelTmaWarpSpecializedCooperativeEEENS5_IJNSA_ILi256EEENSA_ILi128EEENSA_ILi64EEEEEENS_6half_tENS5_IJNS4_6LayoutINS5_IJiNS5_IJSC_iEEEiEEENS5_IJlNS5_IJSB_SC_EEElEEEEENSL_INS5_IJNS5_IJNS5_IJNSA_ILi8EEESC_NSA_ILi4EEEEEEiEEENS5_IJNS5_IJNSA_ILi16EEESC_SC_EEEiEEEiEEENS5_IJNS5_IJNS5_IJSI_SV_NSA_ILi1024EEEEEENSA_ILi4096EEEEEENS5_IJNS5_IJSB_NSA_ILi512EEENSA_ILi32EEEEEElEEElEEEEEEEESK_NS5_IJlSB_lEEENS4_8TiledMMAINS4_8MMA_AtomIJNS4_4SM904GMMA6SPARSE27GMMA_64x128x32_F32F16F16_SSILNS1E_5MajorE0ELS1H_0ELNS1E_7ScaleInE1ELS1I_1ELNS1E_9SparseSelE0EEEEEENSL_INS5_IJSC_SB_SB_EEENS5_IJSB_NSA_ILi0EEES1N_EEEEENS5_IJNS4_10UnderscoreES1Q_S1Q_EEEEENS4_23SM90_TMA_LOAD_MULTICASTENS4_14ComposedLayoutINS4_7SwizzleILi2ELi4ELi3EEENS4_25smem_sparse_ptr_flag_bitsILi2ELi16EEENSL_INS5_IJNS5_IJSB_SR_EEENS5_IJSC_S14_EEEEEENS5_IJNS5_IJS1N_SI_EEESO_EEEEEEEvNS4_8identityENS4_13SM90_TMA_LOADENS1U_INS1V_ILi3ELi4ELi3EEENS4_18smem_ptr_flag_bitsILi16EEENSL_INS5_IJSR_SI_EEENS5_IJSI_SB_EEEEEEEvS26_EENS_8epilogue10collective6detail29Sm90TmaWarpSpecializedAdapterINS2H_15DefaultEpilogueIfNS5_IJSB_llEEES2L_NS2G_6thread17LinearCombinationIfLi1EffLNS2M_9ScaleType4KindE0ELNS_15FloatRoundStyleE2EfEENS1_15EpilogueDefaultEEEEEvvEEEEvNT_6ParamsE,"",@"SHT_CUDA_INFO"
	.sectionflags	@""
	.align	4


	//----- nvinfo : EIATTR_CUDA_API_VERSION
	.align		4
        /*0000*/ 	.byte	0x04, 0x37
        /*0002*/ 	.short	(.L_18 - .L_17)
.L_17:
        /*0004*/ 	.word	0x00000082


	//----- nvinfo : EIATTR_KPARAM_INFO
	.align		4
.L_18:
        /*0008*/ 	.byte	0x04, 0x17
        /*000a*/ 	.short	(.L_20 - .L_19)
.L_19:
        /*000c*/ 	.word	0x00000000
        /*0010*/ 	.short	0x0000
        /*0012*/ 	.short	0x0070
        /*0014*/ 	.byte	0x00, 0xf0, 0x01, 0x14


	//----- nvinfo : EIATTR_SPARSE_MMA_MASK
	.align		4
.L_20:
        /*0018*/ 	.byte	0x03, 0x50
        /*001a*/ 	.short	0x0002


	//----- nvinfo : EIATTR_MAXREG_COUNT
	.align		4
        /*001c*/ 	.byte	0x03, 0x1b
        /*001e*/ 	.short	0x00a8


	//----- nvinfo : EIATTR_NUM_BARRIERS
	.align		4
        /*0020*/ 	.byte	0x02, 0x4c
        /*0022*/ 	.byte	0x01
	.zero		1


	//----- nvinfo : EIATTR_MERCURY_ISA_VERSION
	.align		4
        /*0024*/ 	.byte	0x03, 0x5f
        /*0026*/ 	.short	0x0101


	//----- nvinfo : EIATTR_INT_WARP_WIDE_INSTR_OFFSETS
	.align		4
        /*0028*/ 	.byte	0x04, 0x31
        /*002a*/ 	.short	(.L_22 - .L_21)


	//   ....[0]....
.L_21:
        /*002c*/ 	.word	0x00000500


	//   ....[1]....
        /*0030*/ 	.word	0x00000520


	//   ....[2]....
        /*0034*/ 	.word	0x000006b0


	//----- nvinfo : EIATTR_COOP_GROUP_MASK_REGIDS
	.align		4
.L_22:
        /*0038*/ 	.byte	0x04, 0x29
        /*003a*/ 	.short	(.L_24 - .L_23)


	//   ....[0]....
.L_23:
        /*003c*/ 	.word	0xffffffff


	//   ....[1]....
        /*0040*/ 	.word	0xffffffff


	//   ....[2]....
        /*0044*/ 	.word	0xffffffff


	//   ....[3]....
        /*0048*/ 	.word	0xffffffff


	//   ....[4]....
        /*004c*/ 	.word	0xffffffff


	//   ....[5]....
        /*0050*/ 	.word	0xffffffff


	//----- nvinfo : EIATTR_COOP_GROUP_INSTR_OFFSETS
	.align		4
.L_24:
        /*0054*/ 	.byte	0x04, 0x28
        /*0056*/ 	.short	(.L_26 - .L_25)


	//   ....[0]....
.L_25:
        /*0058*/ 	.word	0x00000060


	//   ....[1]....
        /*005c*/ 	.word	0x00000070


	//   ....[2]....
        /*0060*/ 	.word	0x00000160


	//   ....[3]....
        /*0064*/ 	.word	0x00000330


	//   ....[4]....
        /*0068*/ 	.word	0x000007e0


	//   ....[5]....
        /*006c*/ 	.word	0x00001260


	//----- nvinfo : EIATTR_REG_RECONFIG
	.align		4
.L_26:
        /*0070*/ 	.byte	0x01, 0x54
	.zero		2


	//----- nvinfo : EIATTR_MBARRIER_INSTR_OFFSETS
	.align		4
        /*0074*/ 	.byte	0x04, 0x39
        /*0076*/ 	.short	(.L_28 - .L_27)


	//   ....[0]....
.L_27:
        /*0078*/ 	.word	0x00000260
        /*007c*/ 	.word	0x000000ff
        /*0080*/ 	.word	0x00000000
        /*0084*/ 	.short	0x0100
        /*0086*/ 	.byte	0x08
	.zero		1


	//   ....[1]....
        /*0088*/ 	.word	0x00000270
        /*008c*/ 	.word	0x000000ff
        /*0090*/ 	.word	0x00000030
        /*0094*/ 	.short	0x0100
        /*0096*/ 	.byte	0x08
	.zero		1


	//   ....[2]....
        /*0098*/ 	.word	0x00000280
        /*009c*/ 	.word	0x000000ff
        /*00a0*/ 	.word	0x00000008
        /*00a4*/ 	.short	0x0100
        /*00a6*/ 	.byte	0x08
	.zero		1


	//   ....[3]....
        /*00a8*/ 	.word	0x00000290
        /*00ac*/ 	.word	0x000000ff
        /*00b0*/ 	.word	0x00000038
        /*00b4*/ 	.short	0x0100
        /*00b6*/ 	.byte	0x08
	.zero		1


	//   ....[4]....
        /*00b8*/ 	.word	0x000002a0
        /*00bc*/ 	.word	0x000000ff
        /*00c0*/ 	.word	0x00000010
        /*00c4*/ 	.short	0x0100
        /*00c6*/ 	.byte	0x08
	.zero		1


	//   ....[5]....
        /*00c8*/ 	.word	0x000002b0
        /*00cc*/ 	.word	0x000000ff
        /*00d0*/ 	.word	0x00000040
        /*00d4*/ 	.short	0x0100
        /*00d6*/ 	.byte	0x08
	.zero		1


	//   ....[6]....
        /*00d8*/ 	.word	0x000002c0
        /*00dc*/ 	.word	0x000000ff
        /*00e0*/ 	.word	0x00000018
        /*00e4*/ 	.short	0x0100
        /*00e6*/ 	.byte	0x08
	.zero		1


	//   ....[7]....
        /*00e8*/ 	.word	0x000002d0
        /*00ec*/ 	.word	0x000000ff
        /*00f0*/ 	.word	0x00000048
        /*00f4*/ 	.short	0x0100
        /*00f6*/ 	.byte	0x08
	.zero		1


	//   ....[8]....
        /*00f8*/ 	.word	0x000002e0
        /*00fc*/ 	.word	0x000000ff
        /*0100*/ 	.word	0x00000020
        /*0104*/ 	.short	0x0100
        /*0106*/ 	.byte	0x08
	.zero		1


	//   ....[9]....
        /*0108*/ 	.word	0x000002f0
        /*010c*/ 	.word	0x000000ff
        /*0110*/ 	.word	0x00000050
        /*0114*/ 	.short	0x0100
        /*0116*/ 	.byte	0x08
	.zero		1


	//   ....[10]....
        /*0118*/ 	.word	0x00000300
        /*011c*/ 	.word	0x000000ff
        /*0120*/ 	.word	0x00000028
        /*0124*/ 	.short	0x0100
        /*0126*/ 	.byte	0x08
	.zero		1


	//   ....[11]....
        /*0128*/ 	.word	0x00000310
        /*012c*/ 	.word	0x000000ff
        /*0130*/ 	.word	0x00000058
        /*0134*/ 	.short	0x0100
        /*0136*/ 	.byte	0x08
	.zero		1


	//   ....[12]....
        /*0138*/ 	.word	0x00000740
        /*013c*/ 	.word	0x000000ff
        /*0140*/ 	.word	0x00000070
        /*0144*/ 	.short	0x0100
        /*0146*/ 	.byte	0x06
	.zero		1


	//   ....[13]....
        /*0148*/ 	.word	0x00000790
        /*014c*/ 	.word	0x000000ff
        /*0150*/ 	.word	0x00000078
        /*0154*/ 	.short	0x0100
        /*0156*/ 	.byte	0x06
	.zero		1


	//   ....[14]....
        /*0158*/ 	.word	0x000017a0
        /*015c*/ 	.word	0x000000ff
        /*0160*/ 	.word	0x00000000
        /*0164*/ 	.short	0x010a
        /*0166*/ 	.byte	0x08
	.zero		1


	//   ....[15]....
        /*0168*/ 	.word	0x00001870
        /*016c*/ 	.word	0x000000ff
        /*0170*/ 	.word	0x00000000
        /*0174*/ 	.short	0x010a
        /*0176*/ 	.byte	0x08
	.zero		1


	//   ....[16]....
        /*0178*/ 	.word	0x00001aa0
        /*017c*/ 	.word	0x0000000d
        /*0180*/ 	.word	0x00000000
        /*0184*/ 	.short	0x0101
        /*0186*/ 	.byte	0x3f
	.zero		1


	//   ....[17]....
        /*0188*/ 	.word	0x0000b050
        /*018c*/ 	.word	0x00000017
        /*0190*/ 	.word	0x00000030
        /*0194*/ 	.short	0x010a
        /*0196*/ 	.byte	0x3f
	.zero		1


	//   ....[18]....
        /*0198*/ 	.word	0x0000b480
        /*019c*/ 	.word	0x00000005
        /*01a0*/ 	.word	0x00000078
        /*01a4*/ 	.short	0x0101
        /*01a6*/ 	.byte	0x3f
	.zero		1


	//   ....[19]....
        /*01a8*/ 	.word	0x0000bbc0
        /*01ac*/ 	.word	0x00000005
        /*01b0*/ 	.word	0x00000000
        /*01b4*/ 	.short	0x010a
        /*01b6*/ 	.byte	0x3f
	.zero		1


	//   ....[20]....
        /*01b8*/ 	.word	0x0000bc40
        /*01bc*/ 	.word	0x00000007
        /*01c0*/ 	.word	0x00000000
        /*01c4*/ 	.short	0x010a
        /*01c6*/ 	.byte	0x3f
	.zero		1


	//   ....[21]....
        /*01c8*/ 	.word	0x0000bcd0
        /*01cc*/ 	.word	0x00000006
        /*01d0*/ 	.word	0x00000000
        /*01d4*/ 	.short	0x010a
        /*01d6*/ 	.byte	0x3f
	.zero		1


	//   ....[22]....
        /*01d8*/ 	.word	0x0000bd60
        /*01dc*/ 	.word	0x00000009
        /*01e0*/ 	.word	0x00000000
        /*01e4*/ 	.short	0x010a
        /*01e6*/ 	.byte	0x3f
	.zero		1


	//   ....[23]....
        /*01e8*/ 	.word	0x0000bdf0
        /*01ec*/ 	.word	0x00000006
        /*01f0*/ 	.word	0x00000000
        /*01f4*/ 	.short	0x010a
        /*01f6*/ 	.byte	0x3f
	.zero		1


	//   ....[24]....
        /*01f8*/ 	.word	0x0000be80
        /*01fc*/ 	.word	0x00000003
        /*0200*/ 	.word	0x00000000
        /*0204*/ 	.short	0x010a
        /*0206*/ 	.byte	0x3f
	.zero		1


	//   ....[25]....
        /*0208*/ 	.word	0x0000bef0
        /*020c*/ 	.word	0x0000000d
        /*0210*/ 	.word	0x00000000
        /*0214*/ 	.short	0x010a
        /*0216*/ 	.byte	0x3f
	.zero		1


	//   ....[26]....
        /*0218*/ 	.word	0x0000bfc0
        /*021c*/ 	.word	0x00000017
        /*0220*/ 	.word	0x00000030
        /*0224*/ 	.short	0x010a
        /*0226*/ 	.byte	0x3f
	.zero		1


	//   ....[27]....
        /*0228*/ 	.word	0x0000c090
        /*022c*/ 	.word	0x00000005
        /*0230*/ 	.word	0x00000000
        /*0234*/ 	.short	0x010a
        /*0236*/ 	.byte	0x3f
	.zero		1


	//   ....[28]....
        /*0238*/ 	.word	0x0000c0e0
        /*023c*/ 	.word	0x00000007
        /*0240*/ 	.word	0x00000000
        /*0244*/ 	.short	0x010a
        /*0246*/ 	.byte	0x3f
	.zero		1


	//   ....[29]....
        /*0248*/ 	.word	0x0000c130
        /*024c*/ 	.word	0x00000006
        /*0250*/ 	.word	0x00000000
        /*0254*/ 	.short	0x010a
        /*0256*/ 	.byte	0x3f
	.zero		1


	//   ....[30]....
        /*0258*/ 	.word	0x0000c180
        /*025c*/ 	.word	0x00000009
        /*0260*/ 	.word	0x00000000
        /*0264*/ 	.short	0x010a
        /*0266*/ 	.byte	0x3f
	.zero		1


	//   ....[31]....
        /*0268*/ 	.word	0x0000c1d0
        /*026c*/ 	.word	0x00000006
        /*0270*/ 	.word	0x00000000
        /*0274*/ 	.short	0x010a
        /*0276*/ 	.byte	0x3f
	.zero		1


	//----- nvinfo : EIATTR_NUM_MBARRIERS
	.align		4
.L_28:
        /*0278*/ 	.byte	0x03, 0x38
        /*027a*/ 	.short	0x000e


	//----- nvinfo : EIATTR_EXIT_INSTR_OFFSETS
	.align		4
        /*027c*/ 	.byte	0x04, 0x1c
        /*027e*/ 	.short	(.L_30 - .L_29)


	//   ....[0]....
.L_29:
        /*0280*/ 	.word	0x00000940


	//   ....[1]....
        /*0284*/ 	.word	0x00001130


	//   ....[2]....
        /*0288*/ 	.word	0x0000a750


	//   ....[3]....
        /*028c*/ 	.word	0x0000ac90


	//   ....[4]....
        /*0290*/ 	.word	0x0000bed0


	//----- nvinfo : EIATTR_MAX_THREADS
	.align		4
.L_30:
        /*0294*/ 	.byte	0x04, 0x05
        /*0296*/ 	.short	(.L_32 - .L_31)
.L_31:
        /*0298*/ 	.word	0x00000180
        /*029c*/ 	.word	0x00000001
        /*02a0*/ 	.word	0x00000001


	//----- nvinfo : EIATTR_CRS_STACK_SIZE
	.align		4
.L_32:
        /*02a4*/ 	.byte	0x04, 0x1e
        /*02a6*/ 	.short	(.L_34 - .L_33)
.L_33:
        /*02a8*/ 	.word	0x00000000


	//----- nvinfo : EIATTR_CBANK_PARAM_SIZE
	.align		4
.L_34:
        /*02ac*/ 	.byte	0x03, 0x19
        /*02ae*/ 	.short	0x0570


	//----- nvinfo : EIATTR_PARAM_CBANK
	.align		4
        /*02b0*/ 	.byte	0x04, 0x0a
        /*02b2*/ 	.short	(.L_36 - .L_35)
	.align		4
.L_35:
        /*02b4*/ 	.word	index@(.nv.constant0._ZN7cutlass13device_kernelINS_4gemm6kernel13GemmUniversalIN4cute5tupleIJiiiiEEENS1_10collective13CollectiveMmaINS1_40MainloopSm90TmaGmmaWarpSpecializedSparseILi6ENS5_IJNS4_1CILi1EEENSA_ILi2EEESB_EEENS1_35KernelTmaWarpSpecializedCooperativeEEENS5_IJNSA_ILi256EEENSA_ILi128EEENSA_ILi64EEEEEENS_6half_tENS5_IJNS4_6LayoutINS5_IJiNS5_IJSC_iEEEiEEENS5_IJlNS5_IJSB_SC_EEElEEEEENSL_INS5_IJNS5_IJNS5_IJNSA_ILi8EEESC_NSA_ILi4EEEEEEiEEENS5_IJNS5_IJNSA_ILi16EEESC_SC_EEEiEEEiEEENS5_IJNS5_IJNS5_IJSI_SV_NSA_ILi1024EEEEEENSA_ILi4096EEEEEENS5_IJNS5_IJSB_NSA_ILi512EEENSA_ILi32EEEEEElEEElEEEEEEEESK_NS5_IJlSB_lEEENS4_8TiledMMAINS4_8MMA_AtomIJNS4_4SM904GMMA6SPARSE27GMMA_64x128x32_F32F16F16_SSILNS1E_5MajorE0ELS1H_0ELNS1E_7ScaleInE1ELS1I_1ELNS1E_9SparseSelE0EEEEEENSL_INS5_IJSC_SB_SB_EEENS5_IJSB_NSA_ILi0EEES1N_EEEEENS5_IJNS4_10UnderscoreES1Q_S1Q_EEEEENS4_23SM90_TMA_LOAD_MULTICASTENS4_14ComposedLayoutINS4_7SwizzleILi2ELi4ELi3EEENS4_25smem_sparse_ptr_flag_bitsILi2ELi16EEENSL_INS5_IJNS5_IJSB_SR_EEENS5_IJSC_S14_EEEEEENS5_IJNS5_IJS1N_SI_EEESO_EEEEEEEvNS4_8identityENS4_13SM90_TMA_LOADENS1U_INS1V_ILi3ELi4ELi3EEENS4_18smem_ptr_flag_bitsILi16EEENSL_INS5_IJSR_SI_EEENS5_IJSI_SB_EEEEEEEvS26_EENS_8epilogue10collective6detail29Sm90TmaWarpSpecializedAdapterINS2H_15DefaultEpilogueIfNS5_IJSB_llEEES2L_NS2G_6thread17LinearCombinationIfLi1EffLNS2M_9ScaleType4KindE0ELNS_15FloatRoundStyleE2EfEENS1_15EpilogueDefaultEEEEEvvEEEEvNT_6ParamsE)
        /*02b8*/ 	.short	0x0210
        /*02ba*/ 	.short	0x0570


	//----- nvinfo : EIATTR_SW_WAR
	.align		4
.L_36:
        /*02bc*/ 	.byte	0x04, 0x36
        /*02be*/ 	.short	(.L_38 - .L_37)
.L_37:
        /*02c0*/ 	.word	0x00000008
.L_38:


//--------------------- .nv.callgraph             --------------------------
	.section	.nv.callgraph,"",@"SHT_CUDA_CALLGRAPH"
	.align	4
	.sectionentsize	8
	.align		4
        /*0000*/ 	.word	0x00000000
	.align		4
        /*0004*/ 	.word	0xffffffff
	.align		4
        /*0008*/ 	.word	0x00000000
	.align		4
        /*000c*/ 	.word	0xfffffffe
	.align		4
        /*0010*/ 	.word	0x00000000
	.align		4
        /*0014*/ 	.word	0xfffffffd
	.align		4
        /*0018*/ 	.word	0x00000000
	.align		4
        /*001c*/ 	.word	0xfffffffc


//--------------------- .nv.constant4             --------------------------
	.section	.nv.constant4,"a",@progbits
	.align	8
	.align		8
.nv.constant4:
        /*0000*/ 	.dword	_ZN39_INTERNAL_18734de7_4_k_cu_461c5405_27794cuda3std3__45__cpo5beginE
	.align		8
        /*0008*/ 	.dword	_ZN39_INTERNAL_18734de7_4_k_cu_461c5405_27794cuda3std3__45__cpo3endE
	.align		8
        /*0010*/ 	.dword	_ZN39_INTERNAL_18734de7_4_k_cu_461c5405_27794cuda3std3__45__cpo6cbeginE
	.align		8
        /*0018*/ 	.dword	_ZN39_INTERNAL_18734de7_4_k_cu_461c5405_27794cuda3std3__45__cpo4cendE
	.align		8
        /*0020*/ 	.dword	_ZN39_INTERNAL_18734de7_4_k_cu_461c5405_27794cuda3std3__441_GLOBAL__N__18734de7_4_k_cu_461c5405_27796ignoreE
	.align		8
        /*0028*/ 	.dword	_ZN39_INTERNAL_18734de7_4_k_cu_461c5405_27794cuda3std3__419piecewise_constructE
	.align		8
        /*0030*/ 	.dword	_ZN39_INTERNAL_18734de7_4_k_cu_461c5405_27794cuda3std3__48in_placeE
	.align		8
        /*0038*/ 	.dword	_ZN39_INTERNAL_18734de7_4_k_cu_461c5405_27794cuda3std6ranges3__45__cpo4swapE
	.align		8
        /*0040*/ 	.dword	_ZN39_INTERNAL_18734de7_4_k_cu_461c5405_27794cuda3std6ranges3__45__cpo9iter_moveE
	.align		8
        /*0048*/ 	.dword	_ZN39_INTERNAL_18734de7_4_k_cu_461c5405_27794cute7productE
	.align		8
        /*0050*/ 	.dword	_ZN39_INTERNAL_18734de7_4_k_cu_461c5405_27794cute1_E


//--------------------- .text._ZN7cutlass13device_kernelINS_4gemm6kernel13GemmUniversalIN4cute5tupleIJiiiiEEENS1_10collective13CollectiveMmaINS1_40MainloopSm90TmaGmmaWarpSpecializedSparseILi6ENS5_IJNS4_1CILi1EEENSA_ILi2EEESB_EEENS1_35KernelTmaWarpSpecializedCooperativeEEENS5_IJNSA_ILi256EEENSA_ILi128EEENSA_ILi64EEEEEENS_6half_tENS5_IJNS4_6LayoutINS5_IJiNS5_IJSC_iEEEiEEENS5_IJlNS5_IJSB_SC_EEElEEEEENSL_INS5_IJNS5_IJNS5_IJNSA_ILi8EEESC_NSA_ILi4EEEEEEiEEENS5_IJNS5_IJNSA_ILi16EEESC_SC_EEEiEEEiEEENS5_IJNS5_IJNS5_IJSI_SV_NSA_ILi1024EEEEEENSA_ILi4096EEEEEENS5_IJNS5_IJSB_NSA_ILi512EEENSA_ILi32EEEEEElEEElEEEEEEEESK_NS5_IJlSB_lEEENS4_8TiledMMAINS4_8MMA_AtomIJNS4_4SM904GMMA6SPARSE27GMMA_64x128x32_F32F16F16_SSILNS1E_5MajorE0ELS1H_0ELNS1E_7ScaleInE1ELS1I_1ELNS1E_9SparseSelE0EEEEEENSL_INS5_IJSC_SB_SB_EEENS5_IJSB_NSA_ILi0EEES1N_EEEEENS5_IJNS4_10UnderscoreES1Q_S1Q_EEEEENS4_23SM90_TMA_LOAD_MULTICASTENS4_14ComposedLayoutINS4_7SwizzleILi2ELi4ELi3EEENS4_25smem_sparse_ptr_flag_bitsILi2ELi16EEENSL_INS5_IJNS5_IJSB_SR_EEENS5_IJSC_S14_EEEEEENS5_IJNS5_IJS1N_SI_EEESO_EEEEEEEvNS4_8identityENS4_13SM90_TMA_LOADENS1U_INS1V_ILi3ELi4ELi3EEENS4_18smem_ptr_flag_bitsILi16EEENSL_INS5_IJSR_SI_EEENS5_IJSI_SB_EEEEEEEvS26_EENS_8epilogue10collective6detail29Sm90TmaWarpSpecializedAdapterINS2H_15DefaultEpilogueIfNS5_IJSB_llEEES2L_NS2G_6thread17LinearCombinationIfLi1EffLNS2M_9ScaleType4KindE0ELNS_15FloatRoundStyleE2EfEENS1_15EpilogueDefaultEEEEEvvEEEEvNT_6ParamsE --------------------------
	.section	.text._ZN7cutlass13device_kernelINS_4gemm6kernel13GemmUniversalIN4cute5tupleIJiiiiEEENS1_10collective13CollectiveMmaINS1_40MainloopSm90TmaGmmaWarpSpecializedSparseILi6ENS5_IJNS4_1CILi1EEENSA_ILi2EEESB_EEENS1_35KernelTmaWarpSpecializedCooperativeEEENS5_IJNSA_ILi256EEENSA_ILi128EEENSA_ILi64EEEEEENS_6half_tENS5_IJNS4_6LayoutINS5_IJiNS5_IJSC_iEEEiEEENS5_IJlNS5_IJSB_SC_EEElEEEEENSL_INS5_IJNS5_IJNS5_IJNSA_ILi8EEESC_NSA_ILi4EEEEEEiEEENS5_IJNS5_IJNSA_ILi16EEESC_SC_EEEiEEEiEEENS5_IJNS5_IJNS5_IJSI_SV_NSA_ILi1024EEEEEENSA_ILi4096EEEEEENS5_IJNS5_IJSB_NSA_ILi512EEENSA_ILi32EEEEEElEEElEEEEEEEESK_NS5_IJlSB_lEEENS4_8TiledMMAINS4_8MMA_AtomIJNS4_4SM904GMMA6SPARSE27GMMA_64x128x32_F32F16F16_SSILNS1E_5MajorE0ELS1H_0ELNS1E_7ScaleInE1ELS1I_1ELNS1E_9SparseSelE0EEEEEENSL_INS5_IJSC_SB_SB_EEENS5_IJSB_NSA_ILi0EEES1N_EEEEENS5_IJNS4_10UnderscoreES1Q_S1Q_EEEEENS4_23SM90_TMA_LOAD_MULTICASTENS4_14ComposedLayoutINS4_7SwizzleILi2ELi4ELi3EEENS4_25smem_sparse_ptr_flag_bitsILi2ELi16EEENSL_INS5_IJNS5_IJSB_SR_EEENS5_IJSC_S14_EEEEEENS5_IJNS5_IJS1N_SI_EEESO_EEEEEEEvNS4_8identityENS4_13SM90_TMA_LOADENS1U_INS1V_ILi3ELi4ELi3EEENS4_18smem_ptr_flag_bitsILi16EEENSL_INS5_IJSR_SI_EEENS5_IJSI_SB_EEEEEEEvS26_EENS_8epilogue10collective6detail29Sm90TmaWarpSpecializedAdapterINS2H_15DefaultEpilogueIfNS5_IJSB_llEEES2L_NS2G_6thread17LinearCombinationIfLi1EffLNS2M_9ScaleType4KindE0ELNS_15FloatRoundStyleE2EfEENS1_15EpilogueDefaultEEEEEvvEEEEvNT_6ParamsE,"ax",@progbits
	.align	128
.text._ZN7cutlass13device_kernelINS_4gemm6kernel13GemmUniversalIN4cute5tupleIJiiiiEEENS1_10collective13CollectiveMmaINS1_40MainloopSm90TmaGmmaWarpSpecializedSparseILi6ENS5_IJNS4_1CILi1EEENSA_ILi2EEESB_EEENS1_35KernelTmaWarpSpecializedCooperativeEEENS5_IJNSA_ILi256EEENSA_ILi128EEENSA_ILi64EEEEEENS_6half_tENS5_IJNS4_6LayoutINS5_IJiNS5_IJSC_iEEEiEEENS5_IJlNS5_IJSB_SC_EEElEEEEENSL_INS5_IJNS5_IJNS5_IJNSA_ILi8EEESC_NSA_ILi4EEEEEEiEEENS5_IJNS5_IJNSA_ILi16EEESC_SC_EEEiEEEiEEENS5_IJNS5_IJNS5_IJSI_SV_NSA_ILi1024EEEEEENSA_ILi4096EEEEEENS5_IJNS5_IJSB_NSA_ILi512EEENSA_ILi32EEEEEElEEElEEEEEEEESK_NS5_IJlSB_lEEENS4_8TiledMMAINS4_8MMA_AtomIJNS4_4SM904GMMA6SPARSE27GMMA_64x128x32_F32F16F16_SSILNS1E_5MajorE0ELS1H_0ELNS1E_7ScaleInE1ELS1I_1ELNS1E_9SparseSelE0EEEEEENSL_INS5_IJSC_SB_SB_EEENS5_IJSB_NSA_ILi0EEES1N_EEEEENS5_IJNS4_10UnderscoreES1Q_S1Q_EEEEENS4_23SM90_TMA_LOAD_MULTICASTENS4_14ComposedLayoutINS4_7SwizzleILi2ELi4ELi3EEENS4_25smem_sparse_ptr_flag_bitsILi2ELi16EEENSL_INS5_IJNS5_IJSB_SR_EEENS5_IJSC_S14_EEEEEENS5_IJNS5_IJS1N_SI_EEESO_EEEEEEEvNS4_8identityENS4_13SM90_TMA_LOADENS1U_INS1V_ILi3ELi4ELi3EEENS4_18smem_ptr_flag_bitsILi16EEENSL_INS5_IJSR_SI_EEENS5_IJSI_SB_EEEEEEEvS26_EENS_8epilogue10collective6detail29Sm90TmaWarpSpecializedAdapterINS2H_15DefaultEpilogueIfNS5_IJSB_llEEES2L_NS2G_6thread17LinearCombinationIfLi1EffLNS2M_9ScaleType4KindE0ELNS_15FloatRoundStyleE2EfEENS1_15EpilogueDefaultEEEEEvvEEEEvNT_6ParamsE:
        .type           _ZN7cutlass13device_kernelINS_4gemm6kernel13GemmUniversalIN4cute5tupleIJiiiiEEENS1_10collective13CollectiveMmaINS1_40MainloopSm90TmaGmmaWarpSpecializedSparseILi6ENS5_IJNS4_1CILi1EEENSA_ILi2EEESB_EEENS1_35KernelTmaWarpSpecializedCooperativeEEENS5_IJNSA_ILi256EEENSA_ILi128EEENSA_ILi64EEEEEENS_6half_tENS5_IJNS4_6LayoutINS5_IJiNS5_IJSC_iEEEiEEENS5_IJlNS5_IJSB_SC_EEElEEEEENSL_INS5_IJNS5_IJNS5_IJNSA_ILi8EEESC_NSA_ILi4EEEEEEiEEENS5_IJNS5_IJNSA_ILi16EEESC_SC_EEEiEEEiEEENS5_IJNS5_IJNS5_IJSI_SV_NSA_ILi1024EEEEEENSA_ILi4096EEEEEENS5_IJNS5_IJSB_NSA_ILi512EEENSA_ILi32EEEEEElEEElEEEEEEEESK_NS5_IJlSB_lEEENS4_8TiledMMAINS4_8MMA_AtomIJNS4_4SM904GMMA6SPARSE27GMMA_64x128x32_F32F16F16_SSILNS1E_5MajorE0ELS1H_0ELNS1E_7ScaleInE1ELS1I_1ELNS1E_9SparseSelE0EEEEEENSL_INS5_IJSC_SB_SB_EEENS5_IJSB_NSA_ILi0EEES1N_EEEEENS5_IJNS4_10UnderscoreES1Q_S1Q_EEEEENS4_23SM90_TMA_LOAD_MULTICASTENS4_14ComposedLayoutINS4_7SwizzleILi2ELi4ELi3EEENS4_25smem_sparse_ptr_flag_bitsILi2ELi16EEENSL_INS5_IJNS5_IJSB_SR_EEENS5_IJSC_S14_EEEEEENS5_IJNS5_IJS1N_SI_EEESO_EEEEEEEvNS4_8identityENS4_13SM90_TMA_LOADENS1U_INS1V_ILi3ELi4ELi3EEENS4_18smem_ptr_flag_bitsILi16EEENSL_INS5_IJSR_SI_EEENS5_IJSI_SB_EEEEEEEvS26_EENS_8epilogue10collective6detail29Sm90TmaWarpSpecializedAdapterINS2H_15DefaultEpilogueIfNS5_IJSB_llEEES2L_NS2G_6thread17LinearCombinationIfLi1EffLNS2M_9ScaleType4KindE0ELNS_15FloatRoundStyleE2EfEENS1_15EpilogueDefaultEEEEEvvEEEEvNT_6ParamsE,@function
        .size           _ZN7cutlass13device_kernelINS_4gemm6kernel13GemmUniversalIN4cute5tupleIJiiiiEEENS1_10collective13CollectiveMmaINS1_40MainloopSm90TmaGmmaWarpSpecializedSparseILi6ENS5_IJNS4_1CILi1EEENSA_ILi2EEESB_EEENS1_35KernelTmaWarpSpecializedCooperativeEEENS5_IJNSA_ILi256EEENSA_ILi128EEENSA_ILi64EEEEEENS_6half_tENS5_IJNS4_6LayoutINS5_IJiNS5_IJSC_iEEEiEEENS5_IJlNS5_IJSB_SC_EEElEEEEENSL_INS5_IJNS5_IJNS5_IJNSA_ILi8EEESC_NSA_ILi4EEEEEEiEEENS5_IJNS5_IJNSA_ILi16EEESC_SC_EEEiEEEiEEENS5_IJNS5_IJNS5_IJSI_SV_NSA_ILi1024EEEEEENSA_ILi4096EEEEEENS5_IJNS5_IJSB_NSA_ILi512EEENSA_ILi32EEEEEElEEElEEEEEEEESK_NS5_IJlSB_lEEENS4_8TiledMMAINS4_8MMA_AtomIJNS4_4SM904GMMA6SPARSE27GMMA_64x128x32_F32F16F16_SSILNS1E_5MajorE0ELS1H_0ELNS1E_7ScaleInE1ELS1I_1ELNS1E_9SparseSelE0EEEEEENSL_INS5_IJSC_SB_SB_EEENS5_IJSB_NSA_ILi0EEES1N_EEEEENS5_IJNS4_10UnderscoreES1Q_S1Q_EEEEENS4_23SM90_TMA_LOAD_MULTICASTENS4_14ComposedLayoutINS4_7SwizzleILi2ELi4ELi3EEENS4_25smem_sparse_ptr_flag_bitsILi2ELi16EEENSL_INS5_IJNS5_IJSB_SR_EEENS5_IJSC_S14_EEEEEENS5_IJNS5_IJS1N_SI_EEESO_EEEEEEEvNS4_8identityENS4_13SM90_TMA_LOADENS1U_INS1V_ILi3ELi4ELi3EEENS4_18smem_ptr_flag_bitsILi16EEENSL_INS5_IJSR_SI_EEENS5_IJSI_SB_EEEEEEEvS26_EENS_8epilogue10collective6detail29Sm90TmaWarpSpecializedAdapterINS2H_15DefaultEpilogueIfNS5_IJSB_llEEES2L_NS2G_6thread17LinearCombinationIfLi1EffLNS2M_9ScaleType4KindE0ELNS_15FloatRoundStyleE2EfEENS1_15EpilogueDefaultEEEEEvvEEEEvNT_6ParamsE,(.L_x_320 - _ZN7cutlass13device_kernelINS_4gemm6kernel13GemmUniversalIN4cute5tupleIJiiiiEEENS1_10collective13CollectiveMmaINS1_40MainloopSm90TmaGmmaWarpSpecializedSparseILi6ENS5_IJNS4_1CILi1EEENSA_ILi2EEESB_EEENS1_35KernelTmaWarpSpecializedCooperativeEEENS5_IJNSA_ILi256EEENSA_ILi128EEENSA_ILi64EEEEEENS_6half_tENS5_IJNS4_6LayoutINS5_IJiNS5_IJSC_iEEEiEEENS5_IJlNS5_IJSB_SC_EEElEEEEENSL_INS5_IJNS5_IJNS5_IJNSA_ILi8EEESC_NSA_ILi4EEEEEEiEEENS5_IJNS5_IJNSA_ILi16EEESC_SC_EEEiEEEiEEENS5_IJNS5_IJNS5_IJSI_SV_NSA_ILi1024EEEEEENSA_ILi4096EEEEEENS5_IJNS5_IJSB_NSA_ILi512EEENSA_ILi32EEEEEElEEElEEEEEEEESK_NS5_IJlSB_lEEENS4_8TiledMMAINS4_8MMA_AtomIJNS4_4SM904GMMA6SPARSE27GMMA_64x128x32_F32F16F16_SSILNS1E_5MajorE0ELS1H_0ELNS1E_7ScaleInE1ELS1I_1ELNS1E_9SparseSelE0EEEEEENSL_INS5_IJSC_SB_SB_EEENS5_IJSB_NSA_ILi0EEES1N_EEEEENS5_IJNS4_10UnderscoreES1Q_S1Q_EEEEENS4_23SM90_TMA_LOAD_MULTICASTENS4_14ComposedLayoutINS4_7SwizzleILi2ELi4ELi3EEENS4_25smem_sparse_ptr_flag_bitsILi2ELi16EEENSL_INS5_IJNS5_IJSB_SR_EEENS5_IJSC_S14_EEEEEENS5_IJNS5_IJS1N_SI_EEESO_EEEEEEEvNS4_8identityENS4_13SM90_TMA_LOADENS1U_INS1V_ILi3ELi4ELi3EEENS4_18smem_ptr_flag_bitsILi16EEENSL_INS5_IJSR_SI_EEENS5_IJSI_SB_EEEEEEEvS26_EENS_8epilogue10collective6detail29Sm90TmaWarpSpecializedAdapterINS2H_15DefaultEpilogueIfNS5_IJSB_llEEES2L_NS2G_6thread17LinearCombinationIfLi1EffLNS2M_9ScaleType4KindE0ELNS_15FloatRoundStyleE2EfEENS1_15EpilogueDefaultEEEEEvvEEEEvNT_6ParamsE)
        .other          _ZN7cutlass13device_kernelINS_4gemm6kernel13GemmUniversalIN4cute5tupleIJiiiiEEENS1_10collective13CollectiveMmaINS1_40MainloopSm90TmaGmmaWarpSpecializedSparseILi6ENS5_IJNS4_1CILi1EEENSA_ILi2EEESB_EEENS1_35KernelTmaWarpSpecializedCooperativeEEENS5_IJNSA_ILi256EEENSA_ILi128EEENSA_ILi64EEEEEENS_6half_tENS5_IJNS4_6LayoutINS5_IJiNS5_IJSC_iEEEiEEENS5_IJlNS5_IJSB_SC_EEElEEEEENSL_INS5_IJNS5_IJNS5_IJNSA_ILi8EEESC_NSA_ILi4EEEEEEiEEENS5_IJNS5_IJNSA_ILi16EEESC_SC_EEEiEEEiEEENS5_IJNS5_IJNS5_IJSI_SV_NSA_ILi1024EEEEEENSA_ILi4096EEEEEENS5_IJNS5_IJSB_NSA_ILi512EEENSA_ILi32EEEEEElEEElEEEEEEEESK_NS5_IJlSB_lEEENS4_8TiledMMAINS4_8MMA_AtomIJNS4_4SM904GMMA6SPARSE27GMMA_64x128x32_F32F16F16_SSILNS1E_5MajorE0ELS1H_0ELNS1E_7ScaleInE1ELS1I_1ELNS1E_9SparseSelE0EEEEEENSL_INS5_IJSC_SB_SB_EEENS5_IJSB_NSA_ILi0EEES1N_EEEEENS5_IJNS4_10UnderscoreES1Q_S1Q_EEEEENS4_23SM90_TMA_LOAD_MULTICASTENS4_14ComposedLayoutINS4_7SwizzleILi2ELi4ELi3EEENS4_25smem_sparse_ptr_flag_bitsILi2ELi16EEENSL_INS5_IJNS5_IJSB_SR_EEENS5_IJSC_S14_EEEEEENS5_IJNS5_IJS1N_SI_EEESO_EEEEEEEvNS4_8identityENS4_13SM90_TMA_LOADENS1U_INS1V_ILi3ELi4ELi3EEENS4_18smem_ptr_flag_bitsILi16EEENSL_INS5_IJSR_SI_EEENS5_IJSI_SB_EEEEEEEvS26_EENS_8epilogue10collective6detail29Sm90TmaWarpSpecializedAdapterINS2H_15DefaultEpilogueIfNS5_IJSB_llEEES2L_NS2G_6thread17LinearCombinationIfLi1EffLNS2M_9ScaleType4KindE0ELNS_15FloatRoundStyleE2EfEENS1_15EpilogueDefaultEEEEEvvEEEEvNT_6ParamsE,@"STO_CUDA_ENTRY STV_DEFAULT"
_ZN7cutlass13device_kernelINS_4gemm6kernel13GemmUniversalIN4cute5tupleIJiiiiEEENS1_10collective13CollectiveMmaINS1_40MainloopSm90TmaGmmaWarpSpecializedSparseILi6ENS5_IJNS4_1CILi1EEENSA_ILi2EEESB_EEENS1_35KernelTmaWarpSpecializedCooperativeEEENS5_IJNSA_ILi256EEENSA_ILi128EEENSA_ILi64EEEEEENS_6half_tENS5_IJNS4_6LayoutINS5_IJiNS5_IJSC_iEEEiEEENS5_IJlNS5_IJSB_SC_EEElEEEEENSL_INS5_IJNS5_IJNS5_IJNSA_ILi8EEESC_NSA_ILi4EEEEEEiEEENS5_IJNS5_IJNSA_ILi16EEESC_SC_EEEiEEEiEEENS5_IJNS5_IJNS5_IJSI_SV_NSA_ILi1024EEEEEENSA_ILi4096EEEEEENS5_IJNS5_IJSB_NSA_ILi512EEENSA_ILi32EEEEEElEEElEEEEEEEESK_NS5_IJlSB_lEEENS4_8TiledMMAINS4_8MMA_AtomIJNS4_4SM904GMMA6SPARSE27GMMA_64x128x32_F32F16F16_SSILNS1E_5MajorE0ELS1H_0ELNS1E_7ScaleInE1ELS1I_1ELNS1E_9SparseSelE0EEEEEENSL_INS5_IJSC_SB_SB_EEENS5_IJSB_NSA_ILi0EEES1N_EEEEENS5_IJNS4_10UnderscoreES1Q_S1Q_EEEEENS4_23SM90_TMA_LOAD_MULTICASTENS4_14ComposedLayoutINS4_7SwizzleILi2ELi4ELi3EEENS4_25smem_sparse_ptr_flag_bitsILi2ELi16EEENSL_INS5_IJNS5_IJSB_SR_EEENS5_IJSC_S14_EEEEEENS5_IJNS5_IJS1N_SI_EEESO_EEEEEEEvNS4_8identityENS4_13SM90_TMA_LOADENS1U_INS1V_ILi3ELi4ELi3EEENS4_18smem_ptr_flag_bitsILi16EEENSL_INS5_IJSR_SI_EEENS5_IJSI_SB_EEEEEEEvS26_EENS_8epilogue10collective6detail29Sm90TmaWarpSpecializedAdapterINS2H_15DefaultEpilogueIfNS5_IJSB_llEEES2L_NS2G_6thread17LinearCombinationIfLi1EffLNS2M_9ScaleType4KindE0ELNS_15FloatRoundStyleE2EfEENS1_15EpilogueDefaultEEEEEvvEEEEvNT_6ParamsE:
[----:B------:R-:W-:Y:S01]  /*0000*/  LDC R1, c[0x0][0x28] ;  /* 0x00000a00ff017b82 */ /* 0x000fe20000000800 */
[----:B------:R-:W0:Y:S01]  /*0010*/  S2R R0, SR_TID.X ;  /* 0x0000000000007919 */ /* 0x000e220000002100 */
[----:B------:R-:W-:Y:S01]  /*0020*/  ELECT P0, URZ, PT ;  /* 0x00000000003f782f */ /* 0x000fe20003800000 */
[----:B------:R-:W-:Y:S01]  /*0030*/  BSSY B0, `(.L_x_0) ;  /* 0x0000012000007945 */ /* 0x000fe20003800000 */
[--C-:B0-----:R-:W-:Y:S02]  /*0040*/  SHF.R.U32.HI R2, RZ, 0x5, R0.reuse ;  /* 0x00000005ff027819 */ /* 0x101fe40000011600 */
[----:B------:R-:W-:-:S03]  /*0050*/  SHF.R.U32.HI R7, RZ, 0x7, R0 ;  /* 0x00000007ff077819 */ /* 0x000fc60000011600 */
[----:B------:R-:W0:Y:S04]  /*0060*/  SHFL.IDX PT, R5, R2, RZ, 0x1f ;  /* 0x00001fff02057589 */ /* 0x000e2800000e0000 */
[----:B------:R1:W2:Y:S01]  /*0070*/  SHFL.IDX PT, R3, R7, RZ, 0x1f ;  /* 0x00001fff07037589 */ /* 0x0002a200000e0000 */
[----:B0-----:R-:W-:-:S13]  /*0080*/  ISETP.NE.OR P0, PT, R5, RZ, !P0 ;  /* 0x000000ff0500720c */ /* 0x001fda0004705670 */
[----:B-12---:R-:W-:Y:S05]  /*0090*/  @P0 BRA `(.L_x_1) ;  /* 0x00000000002c0947 */ /* 0x006fea0003800000 */
[----:B------:R-:W-:Y:S02]  /*00a0*/  ULDC.64 UR4, c[0x0][0x198] ;  /* 0x0000660000047ab9 */ /* 0x000fe40000000a00 */
[----:B------:R-:W-:Y:S02]  /*00b0*/  UIADD3 UR6, UP0, UR4, 0xf0, URZ ;  /* 0x000000f004067890 */ /* 0x000fe4000ff1e03f */
[----:B------:R-:W-:Y:S02]  /*00c0*/  UIADD3 UR8, UP1, UR4, 0x1f0, URZ ;  /* 0x000001f004087890 */ /* 0x000fe4000ff3e03f */
[----:B------:R-:W-:Y:S02]  /*00d0*/  UIADD3 UR4, UP2, UR4, 0x2f0, URZ ;  /* 0x000002f004047890 */ /* 0x000fe4000ff5e03f */
[----:B------:R-:W-:Y:S02]  /*00e0*/  UIADD3.X UR7, URZ, UR5, URZ, UP0, !UPT ;  /* 0x000000053f077290 */ /* 0x000fe400087fe43f */
[----:B------:R-:W-:-:S02]  /*00f0*/  UIADD3.X UR9, URZ, UR5, URZ, UP1, !UPT ;  /* 0x000000053f097290 */ /* 0x000fc40008ffe43f */
[----:B------:R-:W-:-:S05]  /*0100*/  UIADD3.X UR5, URZ, UR5, URZ, UP2, !UPT ;  /* 0x000000053f057290 */ /* 0x000fca00097fe43f */
[----:B------:R0:W-:Y:S02]  /*0110*/  UTMACCTL.PF [UR6] ;  /* 0x00000000060079b9 */ /* 0x0001e40008040000 */
[----:B------:R0:W-:Y:S02]  /*0120*/  UTMACCTL.PF [UR8] ;  /* 0x00000000080079b9 */ /* 0x0001e40008040000 */
[----:B------:R0:W-:Y:S02]  /*0130*/  UTMACCTL.PF [UR4] ;  /* 0x00000000040079b9 */ /* 0x0001e40008040000 */
[----:B0-----:R-:W-:Y:S01]  /*0140*/  NOP ;  /* 0x0000000000007918 */ /* 0x001fe20000000000 */
.L_x_1:
[----:B------:R-:W-:Y:S05]  /*0150*/  BSYNC B0 ;  /* 0x0000000000007941 */ /* 0x000fea0003800000 */
.L_x_0:
[----:B------:R-:W0:Y:S02]  /*0160*/  SHFL.IDX PT, R4, R2, RZ, 0x1f ;  /* 0x00001fff02047589 */ /* 0x000e2400000e0000 */
[----:B0-----:R-:W-:-:S13]  /*0170*/  ISETP.NE.AND P0, PT, R4, RZ, PT ;  /* 0x000000ff0400720c */ /* 0x001fda0003f05270 */
[----:B------:R-:W-:Y:S05]  /*0180*/  @P0 BRA `(.L_x_2) ;  /* 0x0000000000680947 */ /* 0x000fea0003800000 */
[----:B------:R-:W0:Y:S01]  /*0190*/  S2UR UR8, SR_CgaCtaId ;  /* 0x00000000000879c3 */ /* 0x000e220000008800 */
[----:B------:R-:W-:Y:S01]  /*01a0*/  UMOV UR4, 0x400 ;  /* 0x0000040000047882 */ /* 0x000fe20000000000 */
[----:B------:R-:W-:Y:S01]  /*01b0*/  UMOV UR5, 0x1 ;  /* 0x0000000100057882 */ /* 0x000fe20000000000 */
[----:B------:R-:W-:Y:S01]  /*01c0*/  UMOV UR6, 0x4 ;  /* 0x0000000400067882 */ /* 0x000fe20000000000 */
[----:B------:R-:W-:Y:S01]  /*01d0*/  ELECT P0, URZ, PT ;  /* 0x00000000003f782f */ /* 0x000fe20003800000 */
[----:B------:R-:W-:-:S04]  /*01e0*/  UIADD3 UR6, -UR6, 0x100000, URZ ;  /* 0x0010000006067890 */ /* 0x000fc8000fffe13f */
[----:B------:R-:W-:Y:S02]  /*01f0*/  USHF.L.U32 UR7, UR6, 0xb, URZ ;  /* 0x0000000b06077899 */ /* 0x000fe4000800063f */
[----:B------:R-:W-:Y:S02]  /*0200*/  USHF.L.U32 UR6, UR6, 0x1, URZ ;  /* 0x0000000106067899 */ /* 0x000fe4000800063f */
[----:B0-----:R-:W-:Y:S02]  /*0210*/  ULEA UR8, UR8, UR4, 0x18 ;  /* 0x0000000408087291 */ /* 0x001fe4000f8ec03f */
[----:B------:R-:W-:-:S04]  /*0220*/  UIADD3 UR4, -UR5, 0x100000, URZ ;  /* 0x0010000005047890 */ /* 0x000fc8000fffe13f */
[----:B------:R-:W-:Y:S02]  /*0230*/  USHF.L.U32 UR5, UR4, 0xb, URZ ;  /* 0x0000000b04057899 */ /* 0x000fe4000800063f */
[----:B------:R-:W-:Y:S01]  /*0240*/  USHF.L.U32 UR4, UR4, 0x1, URZ ;  /* 0x0000000104047899 */ /* 0x000fe2000800063f */
[----:B------:R-:W0:Y:S11]  /*0250*/  FENCE.VIEW.ASYNC.S ;  /* 0x00000000000073c6 */ /* 0x000e360000000000 */
[----:B0-----:R0:W1:Y:S01]  /*0260*/  SYNCS.EXCH.64 URZ, [UR8], UR4 ;  /* 0x00000004083f75b2 */ /* 0x0010620008000100 */
[----:B------:R0:W2:Y:S01]  /*0270*/  SYNCS.EXCH.64 URZ, [UR8+0x30], UR6 ;  /* 0x00003006083f75b2 */ /* 0x0000a20008000100 */
[----:B------:R0:W3:Y:S01]  /*0280*/  SYNCS.EXCH.64 URZ, [UR8+0x8], UR4 ;  /* 0x00000804083f75b2 */ /* 0x0000e20008000100 */
[----:B------:R0:W4:Y:S01]  /*0290*/  SYNCS.EXCH.64 URZ, [UR8+0x38], UR6 ;  /* 0x00003806083f75b2 */ /* 0x0001220008000100 */
[----:B------:R0:W0:Y:S01]  /*02a0*/  SYNCS.EXCH.64 URZ, [UR8+0x10], UR4 ;  /* 0x00001004083f75b2 */ /* 0x0000220008000100 */
[----:B------:R0:W0:Y:S01]  /*02b0*/  SYNCS.EXCH.64 URZ, [UR8+0x40], UR6 ;  /* 0x00004006083f75b2 */ /* 0x0000220008000100 */
[----:B------:R0:W0:Y:S01]  /*02c0*/  SYNCS.EXCH.64 URZ, [UR8+0x18], UR4 ;  /* 0x00001804083f75b2 */ /* 0x0000220008000100 */
[----:B------:R0:W0:Y:S01]  /*02d0*/  SYNCS.EXCH.64 URZ, [UR8+0x48], UR6 ;  /* 0x00004806083f75b2 */ /* 0x0000220008000100 */
[----:B------:R0:W0:Y:S01]  /*02e0*/  SYNCS.EXCH.64 URZ, [UR8+0x20], UR4 ;  /* 0x00002004083f75b2 */ /* 0x0000220008000100 */
[----:B------:R0:W0:Y:S01]  /*02f0*/  SYNCS.EXCH.64 URZ, [UR8+0x50], UR6 ;  /* 0x00005006083f75b2 */ /* 0x0000220008000100 */
[----:B------:R0:W0:Y:S01]  /*0300*/  SYNCS.EXCH.64 URZ, [UR8+0x28], UR4 ;  /* 0x00002804083f75b2 */ /* 0x0000220008000100 */
[----:B------:R0:W0:Y:S01]  /*0310*/  SYNCS.EXCH.64 URZ, [UR8+0x58], UR6 ;  /* 0x00005806083f75b2 */ /* 0x0000220008000100 */
[----:B------:R-:W-:Y:S01]  /*0320*/  NOP ;  /* 0x0000000000007918 */ /* 0x000fe20000000000 */
.L_x_2:
[----:B------:R-:W5:Y:S01]  /*0330*/  SHFL.IDX PT, R2, R2, RZ, 0x1f ;  /* 0x00001fff02027589 */ /* 0x000f6200000e0000 */
[----:B------:R-:W-:Y:S01]  /*0340*/  SHF.R.S32.HI R9, RZ, 0x1f, R0 ;  /* 0x0000001fff097819 */ /* 0x000fe20000011400 */
[----:B0-----:R-:W0:Y:S01]  /*0350*/  S2UR UR8, SR_CTAID.X ;  /* 0x00000000000879c3 */ /* 0x001e220000002500 */
[----:B------:R-:W-:Y:S01]  /*0360*/  ELECT P0, URZ, PT ;  /* 0x00000000003f782f */ /* 0x000fe20003800000 */
[----:B------:R-:W1:Y:S01]  /*0370*/  S2R R10, SR_CTAID.Y ;  /* 0x00000000000a7919 */ /* 0x000e620000002600 */
[----:B------:R-:W-:Y:S01]  /*0380*/  LEA.HI R9, R9, R0, RZ, 0x7 ;  /* 0x0000000009097211 */ /* 0x000fe200078f38ff */
[----:B------:R-:W-:Y:S01]  /*0390*/  ULDC UR4, c[0x0][0x154] ;  /* 0x0000550000047ab9 */ /* 0x000fe20000000800 */
[----:B------:R-:W-:Y:S01]  /*03a0*/  SHF.R.S32.HI R15, RZ, 0x1f, R4 ;  /* 0x0000001fff0f7819 */ /* 0x000fe20000011404 */
[----:B------:R-:W-:Y:S01]  /*03b0*/  VIADD R16, R3, 0xffffffff ;  /* 0xffffffff03107836 */ /* 0x000fe20000000000 */
[----:B------:R-:W-:Y:S01]  /*03c0*/  LOP3.LUT R9, R9, 0xffffff80, RZ, 0xc0, !PT ;  /* 0xffffff8009097812 */ /* 0x000fe200078ec0ff */
[----:B------:R-:W2:Y:S01]  /*03d0*/  LDC R14, c[0x0][0x140] ;  /* 0x00005000ff0e7b82 */ /* 0x000ea20000000800 */
[----:B------:R-:W-:Y:S01]  /*03e0*/  LEA.HI R15, R15, R4, RZ, 0x2 ;  /* 0x000000040f0f7211 */ /* 0x000fe200078f10ff */
[----:B------:R-:W-:Y:S01]  /*03f0*/  NOP ;  /* 0x0000000000007918 */ /* 0x000fe20000000000 */
[----:B------:R-:W-:Y:S01]  /*0400*/  NOP ;  /* 0x0000000000007918 */ /* 0x000fe20000000000 */
[----:B------:R-:W-:Y:S01]  /*0410*/  IMAD.IADD R9, R0, 0x1, -R9 ;  /* 0x0000000100097824 */ /* 0x000fe200078e0a09 */
[----:B------:R-:W-:-:S02]  /*0420*/  LOP3.LUT R15, R15, 0x3ffffffc, RZ, 0xc0, !PT ;  /* 0x3ffffffc0f0f7812 */ /* 0x000fc400078ec0ff */
[----:B------:R-:W-:Y:S01]  /*0430*/  ISETP.GE.U32.AND P5, PT, R16, 0x2, PT ;  /* 0x000000021000780c */ /* 0x000fe20003fa6070 */
[----:B------:R-:W3:Y:S01]  /*0440*/  LDC R12, c[0x0][0x144] ;  /* 0x00005100ff0c7b82 */ /* 0x000ee20000000800 */
[----:B------:R-:W-:Y:S01]  /*0450*/  SHF.R.S32.HI R6, RZ, 0x1f, R9 ;  /* 0x0000001fff067819 */ /* 0x000fe20000011409 */
[----:B------:R-:W-:Y:S01]  /*0460*/  IMAD.IADD R15, R4, 0x1, -R15 ;  /* 0x00000001040f7824 */ /* 0x000fe200078e0a0f */
[----:B------:R-:W-:Y:S02]  /*0470*/  LOP3.LUT P2, RZ, R9, 0x7, RZ, 0xc0, !PT ;  /* 0x0000000709ff7812 */ /* 0x000fe4000784c0ff */
[----:B------:R-:W-:Y:S02]  /*0480*/  LEA.HI R6, R6, R9, RZ, 0x3 ;  /* 0x0000000906067211 */ /* 0x000fe400078f18ff */
[----:B-----5:R-:W-:Y:S02]  /*0490*/  ISETP.NE.OR P0, PT, R2, RZ, !P0 ;  /* 0x000000ff0200720c */ /* 0x020fe40004705670 */
[----:B------:R-:W-:-:S02]  /*04a0*/  SHF.R.S32.HI R2, RZ, 0x3, R6 ;  /* 0x00000003ff027819 */ /* 0x000fc40000011406 */
[----:B------:R-:W-:Y:S02]  /*04b0*/  SHF.R.S32.HI R13, RZ, 0x1f, R6 ;  /* 0x0000001fff0d7819 */ /* 0x000fe40000011406 */
[----:B0-----:R-:W-:Y:S02]  /*04c0*/  I2FP.F32.U32 R4, UR8 ;  /* 0x0000000800047c45 */ /* 0x001fe40008201000 */
[----:B------:R-:W-:Y:S02]  /*04d0*/  LEA.HI R13, R13, R2, RZ, 0x2 ;  /* 0x000000020d0d7211 */ /* 0x000fe400078f10ff */
[----:B--2---:R-:W-:Y:S02]  /*04e0*/  ISETP.EQ.U32.AND P3, PT, R14, 0x1, PT ;  /* 0x000000010e00780c */ /* 0x004fe40003f62070 */
[----:B-1----:R-:W-:Y:S01]  /*04f0*/  I2FP.F32.U32 R8, R10 ;  /* 0x0000000a00087245 */ /* 0x002fe20000201000 */
[----:B------:R-:W-:Y:S01]  /*0500*/  VOTEU.ALL UP0, P0 ;  /* 0x00000000003f7886 */ /* 0x000fe20000000000 */
[----:B------:R-:W-:Y:S01]  /*0510*/  LOP3.LUT R13, R13, 0xfffffffc, RZ, 0xc0, !PT ;  /* 0xfffffffc0d0d7812 */ /* 0x000fe200078ec0ff */
[----:B------:R-:W-:-:S02]  /*0520*/  VOTEU.ALL UP1, P0 ;  /* 0x00000000003f7886 */ /* 0x000fc40000020000 */
[----:B------:R-:W-:Y:S01]  /*0530*/  FMUL R8, R8, UR4 ;  /* 0x0000000408087c20 */ /* 0x000fe20008400000 */
[----:B------:R-:W0:Y:S01]  /*0540*/  @!UP0 S2UR UR7, SR_CgaCtaId ;  /* 0x00000000000789c3 */ /* 0x000e220000008800 */
[----:B------:R-:W-:Y:S01]  /*0550*/  IMAD.IADD R6, R2, 0x1, -R13 ;  /* 0x0000000102067824 */ /* 0x000fe200078e0a0d */
[----:B------:R-:W-:Y:S01]  /*0560*/  ULDC UR4, c[0x0][0x150] ;  /* 0x0000540000047ab9 */ /* 0x000fe20000000800 */
[----:B------:R-:W-:Y:S01]  /*0570*/  SHF.R.S32.HI R2, RZ, 0x1f, R5 ;  /* 0x0000001fff027819 */ /* 0x000fe20000011405 */
[----:B------:R-:W-:Y:S01]  /*0580*/  FMUL R4, R4, UR4 ;  /* 0x0000000404047c20 */ /* 0x000fe20008400000 */
[----:B------:R-:W1:Y:S01]  /*0590*/  F2I.U32.TRUNC.NTZ R8, R8 ;  /* 0x0000000800087305 */ /* 0x000e62000020f000 */
[----:B------:R-:W-:Y:S01]  /*05a0*/  IMAD R6, R15, 0x4, R6 ;  /* 0x000000040f067824 */ /* 0x000fe200078e0206 */
[----:B------:R-:W-:Y:S01]  /*05b0*/  LEA.HI R2, R2, R5, RZ, 0x2 ;  /* 0x0000000502027211 */ /* 0x000fe200078f10ff */
[----:B------:R-:W2:Y:S01]  /*05c0*/  LDC R13, c[0x0][0x148] ;  /* 0x00005200ff0d7b82 */ /* 0x000ea20000000800 */
[----:B------:R-:W-:Y:S01]  /*05d0*/  UMOV UR4, 0x20 ;  /* 0x0000002000047882 */ /* 0x000fe20000000000 */
[----:B------:R-:W-:Y:S01]  /*05e0*/  IMAD.SHL.U32 R15, R6, 0x4, RZ ;  /* 0x00000004060f7824 */ /* 0x000fe200078e00ff */
[----:B------:R-:W-:Y:S01]  /*05f0*/  LOP3.LUT R2, R2, 0xfffffffc, RZ, 0xc0, !PT ;  /* 0xfffffffc02027812 */ /* 0x000fe200078ec0ff */
[----:B------:R-:W-:Y:S01]  /*0600*/  @!UP0 UMOV UR6, 0x400 ;  /* 0x0000040000068882 */ /* 0x000fe20000000000 */
[----:B------:R-:W5:Y:S01]  /*0610*/  F2I.U32.TRUNC.NTZ R4, R4 ;  /* 0x0000000400047305 */ /* 0x000f62000020f000 */
[----:B------:R-:W-:-:S04]  /*0620*/  @!UP0 UIADD3 UR4, -UR4, 0x100000, URZ ;  /* 0x0010000004048890 */ /* 0x000fc8000fffe13f */
[----:B------:R-:W-:Y:S02]  /*0630*/  @!UP0 USHF.L.U32 UR5, UR4, 0xb, URZ ;  /* 0x0000000b04058899 */ /* 0x000fe4000800063f */
[----:B------:R-:W-:Y:S01]  /*0640*/  @!UP0 USHF.L.U32 UR4, UR4, 0x1, URZ ;  /* 0x0000000104048899 */ /* 0x000fe2000800063f */
[----:B------:R-:W-:Y:S01]  /*0650*/  LOP3.LUT R6, R6, 0xc, R15, 0x78, !PT ;  /* 0x0000000c06067812 */ /* 0x000fe200078e780f */
[----:B------:R-:W-:Y:S02]  /*0660*/  IMAD.IADD R5, R5, 0x1, -R2 ;  /* 0x0000000105057824 */ /* 0x000fe400078e0a02 */
[----:B-1----:R-:W-:-:S03]  /*0670*/  IMAD.MOV R18, RZ, RZ, -R8 ;  /* 0x000000ffff127224 */ /* 0x002fc600078e0a08 */
[----:B------:R-:W-:Y:S01]  /*0680*/  ISETP.NE.AND P1, PT, R5, 0x3, PT ;  /* 0x000000030500780c */ /* 0x000fe20003f25270 */
[----:B0-----:R-:W-:-:S03]  /*0690*/  @!UP0 ULEA UR6, UR7, UR6, 0x18 ;  /* 0x0000000607068291 */ /* 0x001fc6000f8ec03f */
[----:B------:R-:W-:Y:S01]  /*06a0*/  ISETP.EQ.OR P1, PT, R5, RZ, !P1 ;  /* 0x000000ff0500720c */ /* 0x000fe20004f22670 */
[----:B------:R-:W-:Y:S01]  /*06b0*/  VOTEU.ALL UP0, P0 ;  /* 0x00000000003f7886 */ /* 0x000fe20000000000 */
[----:B------:R-:W-:Y:S01]  /*06c0*/  ISETP.LT.U32.AND P0, PT, R6, 0x2, !P2 ;  /* 0x000000020600780c */ /* 0x000fe20005701070 */
[----:B-----5:R-:W-:Y:S01]  /*06d0*/  IMAD.MOV R15, RZ, RZ, -R4 ;  /* 0x000000ffff0f7224 */ /* 0x020fe200078e0a04 */
[C---:B------:R-:W-:Y:S02]  /*06e0*/  ISETP.EQ.AND P1, PT, R3.reuse, RZ, P1 ;  /* 0x000000ff0300720c */ /* 0x040fe40000f22270 */
[----:B------:R-:W-:Y:S01]  /*06f0*/  ISETP.NE.AND P2, PT, R3, RZ, PT ;  /* 0x000000ff0300720c */ /* 0x000fe20003f45270 */
[----:B--2---:R-:W-:Y:S01]  /*0700*/  IMAD R9, R13, R18, R10 ;  /* 0x000000120d097224 */ /* 0x004fe200078e020a */
[----:B------:R-:W-:Y:S01]  /*0710*/  SEL R4, RZ, 0x1, !P1 ;  /* 0x00000001ff047807 */ /* 0x000fe20004800000 */
[----:B---3--:R-:W-:Y:S01]  /*0720*/  IMAD R12, R12, R15, UR8 ;  /* 0x000000080c0c7e24 */ /* 0x008fe2000f8e020f */
[----:B------:R-:W0:Y:S02]  /*0730*/  FENCE.VIEW.ASYNC.S ;  /* 0x00000000000073c6 */ /* 0x000e240000000000 */
[----:B0-----:R0:W1:Y:S01]  /*0740*/  @!UP0 SYNCS.EXCH.64 URZ, [UR6+0x70], UR4 ;  /* 0x00007004063f85b2 */ /* 0x0010620008000100 */
[----:B------:R-:W-:-:S02]  /*0750*/  ISETP.NE.AND P4, PT, R9, R6, PT ;  /* 0x000000060900720c */ /* 0x000fc40003f85270 */
[----:B------:R-:W-:Y:S02]  /*0760*/  SEL R4, R4, 0x2, P5 ;  /* 0x0000000204047807 */ /* 0x000fe40002800000 */
[----:B------:R-:W-:-:S04]  /*0770*/  ISETP.EQ.OR P4, PT, R12, RZ, !P4 ;  /* 0x000000ff0c00720c */ /* 0x000fc80006782670 */
[----:B------:R-:W-:Y:S01]  /*0780*/  PLOP3.LUT P0, PT, P0, P4, PT, 0x80, 0x0 ;  /* 0x000000000000781c */ /* 0x000fe20000709070 */
[----:B------:R0:W2:Y:S01]  /*0790*/  @!UP1 SYNCS.EXCH.64 URZ, [UR6+0x78], UR4 ;  /* 0x00007804063f95b2 */ /* 0x0000a20008000100 */
[----:B------:R-:W-:Y:S01]  /*07a0*/  NOP ;  /* 0x0000000000007918 */ /* 0x000fe20000000000 */
[----:B------:R-:W-:Y:S10]  /*07b0*/  @!P3 BRA `(.L_x_3) ;  /* 0x000000000008b947 */ /* 0x000ff40003800000 */
[----:B-12-4-:R-:W-:Y:S01]  /*07c0*/  UCGABAR_ARV ;  /* 0x00000000000079c7 */ /* 0x016fe20008000000 */
[----:B------:R-:W-:Y:S05]  /*07d0*/  BRA `(.L_x_4) ;  /* 0x0000000000047947 */ /* 0x000fea0003800000 */
.L_x_3:
[----:B-12-4-:R-:W-:Y:S01]  /*07e0*/  NOP ;  /* 0x0000000000007918 */ /* 0x016fe20000000000 */
.L_x_4:
[----:B------:R-:W1:Y:S01]  /*07f0*/  LDC R2, c[0x0][0x75c] ;  /* 0x0001d700ff027b82 */ /* 0x000e620000000800 */
[----:B------:R-:W-:Y:S01]  /*0800*/  IMAD.MOV.U32 R3, RZ, RZ, RZ ;  /* 0x000000ffff037224 */ /* 0x000fe200078e00ff */
[----:B-1----:R-:W-:Y:S01]  /*0810*/  ISETP.NE.AND P4, PT, R2, 0x1, PT ;  /* 0x000000010200780c */ /* 0x002fe20003f85270 */
[----:B------:R-:W-:-:S12]  /*0820*/  IMAD.U32 R2, RZ, RZ, UR8 ;  /* 0x00000008ff027e24 */ /* 0x000fd8000f8e00ff */
[----:B------:R-:W1:Y:S01]  /*0830*/  @P4 LDC R15, c[0x0][0x10] ;  /* 0x00000400ff0f4b82 */ /* 0x000e620000000800 */
[----:B------:R-:W-:Y:S02]  /*0840*/  @P4 IMAD.MOV.U32 R11, RZ, RZ, RZ ;  /* 0x000000ffff0b4224 */ /* 0x000fe400078e00ff */
[----:B------:R-:W-:-:S05]  /*0850*/  @P4 IMAD.MOV.U32 R17, RZ, RZ, RZ ;  /* 0x000000ffff114224 */ /* 0x000fca00078e00ff */
[----:B------:R-:W2:Y:S01]  /*0860*/  @!P4 LDC R9, c[0x0][0xc] ;  /* 0x00000300ff09cb82 */ /* 0x000ea20000000800 */
[----:B-1----:R-:W-:-:S04]  /*0870*/  @P4 IMAD.WIDE.U32 R14, R15, UR8, R10 ;  /* 0x000000080f0e4c25 */ /* 0x002fc8000f8e000a */
[----:B--2---:R-:W-:-:S04]  /*0880*/  @!P4 IMAD.WIDE.U32 R8, R10, R9, R2 ;  /* 0x000000090a08c225 */ /* 0x004fc800078e0002 */
[----:B------:R-:W-:Y:S02]  /*0890*/  @P4 IMAD.MOV.U32 R2, RZ, RZ, R14 ;  /* 0x000000ffff024224 */ /* 0x000fe400078e000e */
[----:B------:R-:W-:Y:S02]  /*08a0*/  @P4 IMAD.IADD R3, R15, 0x1, R17 ;  /* 0x000000010f034824 */ /* 0x000fe400078e0211 */
[----:B------:R-:W-:Y:S02]  /*08b0*/  @!P4 IMAD.MOV.U32 R2, RZ, RZ, R8 ;  /* 0x000000ffff02c224 */ /* 0x000fe400078e0008 */
[----:B------:R-:W-:Y:S01]  /*08c0*/  @!P4 IMAD.MOV.U32 R3, RZ, RZ, R9 ;  /* 0x000000ffff03c224 */ /* 0x000fe200078e0009 */
[----:B------:R-:W-:Y:S06]  /*08d0*/  @!P3 BRA `(.L_x_5) ;  /* 0x00000000000cb947 */ /* 0x000fec0003800000 */
[----:B------:R-:W-:Y:S01]  /*08e0*/  UCGABAR_WAIT ;  /* 0x0000000000007dc7 */ /* 0x000fe20008000000 */
[----:B------:R-:W-:Y:S01]  /*08f0*/  CCTL.IVALL ;  /* 0x00000000ff00798f */ /* 0x000fe20002000000 */
[----:B------:R-:W-:Y:S05]  /*0900*/  BRA `(.L_x_6) ;  /* 0x0000000000047947 */ /* 0x000fea0003800000 */
.L_x_5:
[----:B------:R-:W-:Y:S06]  /*0910*/  BAR.SYNC.DEFER_BLOCKING 0x0 ;  /* 0x0000000000007b1d */ /* 0x000fec0000010000 */
.L_x_6:
[----:B------:R-:W-:Y:S05]  /*0920*/  @!P2 BRA `(.L_x_7) ;  /* 0x0000009c008ca947 */ /* 0x000fea0003800000 */
[----:B------:R-:W-:-:S13]  /*0930*/  ISETP.GT.U32.AND P1, PT, R16, 0x1, PT ;  /* 0x000000011000780c */ /* 0x000fda0003f24070 */
[----:B0-----:R-:W-:Y:S05]  /*0940*/  @P1 EXIT ;  /* 0x000000000000194d */ /* 0x001fea0003800000 */
[----:B------:R-:W-:Y:S01]  /*0950*/  ULDC.64 UR4, c[0x0][0x750] ;  /* 0x0001d40000047ab9 */ /* 0x000fe20000000a00 */
[----:B------:R-:W-:Y:S01]  /*0960*/  PRMT R14, RZ, 0x7610, R14 ;  /* 0x00007610ff0e7816 */ /* 0x000fe2000000000e */
[----:B------:R-:W-:Y:S01]  /*0970*/  IMAD.MOV.U32 R9, RZ, RZ, -0x1 ;  /* 0xffffffffff097424 */ /* 0x000fe200078e00ff */
[----:B------:R-:W-:Y:S01]  /*0980*/  ISETP.GE.U32.AND P1, PT, R2, UR4, PT ;  /* 0x0000000402007c0c */ /* 0x000fe2000bf26070 */
[----:B------:R-:W-:Y:S02]  /*0990*/  IMAD.MOV.U32 R8, RZ, RZ, -0x1 ;  /* 0xffffffffff087424 */ /* 0x000fe400078e00ff */
[----:B------:R-:W-:Y:S01]  /*09a0*/  IMAD.MOV.U32 R5, RZ, RZ, -0x1 ;  /* 0xffffffffff057424 */ /* 0x000fe200078e00ff */
[----:B------:R-:W-:-:S13]  /*09b0*/  ISETP.GE.U32.AND.EX P1, PT, R3, UR5, PT, P1 ;  /* 0x0000000503007c0c */ /* 0x000fda000bf26110 */
[----:B------:R-:W-:Y:S05]  /*09c0*/  @P1 BRA `(.L_x_8) ;  /* 0x0000000400281947 */ /* 0x000fea0003800000 */
[----:B------:R-:W0:Y:S01]  /*09d0*/  LDC.64 R20, c[0x0][0x728] ;  /* 0x0001ca00ff147b82 */ /* 0x000e220000000a00 */
[----:B------:R-:W-:Y:S02]  /*09e0*/  IMAD.MOV.U32 R8, RZ, RZ, R2 ;  /* 0x000000ffff087224 */ /* 0x000fe400078e0002 */
[----:B------:R-:W-:-:S05]  /*09f0*/  IMAD.MOV.U32 R9, RZ, RZ, R3 ;  /* 0x000000ffff097224 */ /* 0x000fca00078e0003 */
[----:B------:R-:W1:Y:S08]  /*0a00*/  LDC R22, c[0x0][0x730] ;  /* 0x0001cc00ff167b82 */ /* 0x000e700000000800 */
[----:B------:R-:W2:Y:S01]  /*0a10*/  LDC.64 R24, c[0x0][0x720] ;  /* 0x0001c800ff187b82 */ /* 0x000ea20000000a00 */
[----:B0-----:R-:W-:-:S04]  /*0a20*/  ISETP.NE.U32.AND P1, PT, R20, RZ, PT ;  /* 0x000000ff1400720c */ /* 0x001fc80003f25070 */
[----:B------:R-:W-:-:S13]  /*0a30*/  ISETP.NE.AND.EX P1, PT, R21, RZ, PT, P1 ;  /* 0x000000ff1500720c */ /* 0x000fda0003f25310 */
[----:B-12---:R-:W-:Y:S05]  /*0a40*/  @!P1 BRA `(.L_x_9) ;  /* 0x0000000000289947 */ /* 0x006fea0003800000 */
[----:B------:R-:W0:Y:S02]  /*0a50*/  LDC R5, c[0x0][0x734] ;  /* 0x0001cd00ff057b82 */ /* 0x000e240000000800 */
[----:B0-----:R-:W-:-:S05]  /*0a60*/  IADD3 R5, P1, R2, R5, RZ ;  /* 0x0000000502057210 */ /* 0x001fca0007f3e0ff */
[----:B------:R-:W-:-:S04]  /*0a70*/  IMAD.X R19, RZ, RZ, R3, P1 ;  /* 0x000000ffff137224 */ /* 0x000fc800008e0603 */
[----:B------:R-:W-:-:S04]  /*0a80*/  IMAD.WIDE.U32 R8, R19, R20, RZ ;  /* 0x0000001413087225 */ /* 0x000fc800078e00ff */
[----:B------:R-:W-:-:S04]  /*0a90*/  IMAD.WIDE.U32 R14, P1, R5, R21, R8 ;  /* 0x00000015050e7225 */ /* 0x000fc80007820008 */
[----:B------:R-:W-:-:S04]  /*0aa0*/  IMAD.WIDE.U32 R8, R5, R20, RZ ;  /* 0x0000001405087225 */ /* 0x000fc800078e00ff */
[----:B------:R-:W-:Y:S01]  /*0ab0*/  IMAD.X R17, RZ, RZ, RZ, P1 ;  /* 0x000000ffff117224 */ /* 0x000fe200008e06ff */
[----:B------:R-:W-:Y:S01]  /*0ac0*/  IADD3 RZ, P1, R9, R14, RZ ;  /* 0x0000000e09ff7210 */ /* 0x000fe20007f3e0ff */
[----:B------:R-:W-:-:S04]  /*0ad0*/  IMAD.MOV.U32 R16, RZ, RZ, R15 ;  /* 0x000000ffff107224 */ /* 0x000fc800078e000f */
[----:B------:R-:W-:-:S08]  /*0ae0*/  IMAD.WIDE.U32.X R8, R19, R21, R16, P1 ;  /* 0x0000001513087225 */ /* 0x000fd000008e0410 */
.L_x_9:
[-CC-:B------:R-:W-:Y:S01]  /*0af0*/  SHF.R.U64 R27, R8, R22.reuse, R9.reuse ;  /* 0x00000016081b7219 */ /* 0x180fe20000001209 */
[----:B------:R-:W0:Y:S01]  /*0b00*/  LDC R16, c[0x0][0x718] ;  /* 0x0001c600ff107b82 */ /* 0x000e220000000800 */
[----:B------:R-:W-:Y:S01]  /*0b10*/  SHF.R.U32.HI R5, RZ, R22, R9 ;  /* 0x00000016ff057219 */ /* 0x000fe20000011609 */
[----:B------:R-:W-:Y:S01]  /*0b20*/  IMAD R29, R13, R18, R10 ;  /* 0x000000120d1d7224 */ /* 0x000fe200078e020a */
[----:B------:R-:W-:-:S05]  /*0b30*/  IADD3 R11, P1, RZ, -R27, RZ ;  /* 0x8000001bff0b7210 */ /* 0x000fca0007f3e0ff */
[----:B------:R-:W1:Y:S01]  /*0b40*/  LDC.64 R22, c[0x0][0x740] ;  /* 0x0001d000ff167b82 */ /* 0x000e620000000a00 */
[----:B------:R-:W-:Y:S02]  /*0b50*/  IMAD.X R5, RZ, RZ, ~R5, P1 ;  /* 0x000000ffff057224 */ /* 0x000fe400008e0e05 */
[----:B------:R-:W-:-:S04]  /*0b60*/  IMAD.WIDE.U32 R8, R11, R24, R2 ;  /* 0x000000180b087225 */ /* 0x000fc800078e0002 */
[----:B------:R-:W-:Y:S01]  /*0b70*/  IMAD R14, R5, R24, RZ ;  /* 0x00000018050e7224 */ /* 0x000fe200078e02ff */
[----:B------:R-:W2:Y:S03]  /*0b80*/  LDC R15, c[0x0][0x708] ;  /* 0x0001c200ff0f7b82 */ /* 0x000ea60000000800 */
[----:B------:R-:W-:Y:S02]  /*0b90*/  IMAD R5, R11, R25, R14 ;  /* 0x000000190b057224 */ /* 0x000fe400078e020e */
[----:B------:R-:W-:Y:S02]  /*0ba0*/  IMAD.MOV.U32 R14, RZ, RZ, -0x1 ;  /* 0xffffffffff0e7424 */ /* 0x000fe400078e00ff */
[----:B------:R-:W-:Y:S01]  /*0bb0*/  IMAD.IADD R5, R9, 0x1, R5 ;  /* 0x0000000109057824 */ /* 0x000fe200078e0205 */
[----:B------:R-:W3:Y:S04]  /*0bc0*/  LDC R21, c[0x0][0x758] ;  /* 0x0001d600ff157b82 */ /* 0x000ee80000000800 */
[----:B0-----:R-:W-:-:S02]  /*0bd0*/  SHF.R.U64 R19, R8, R16, R5 ;  /* 0x0000001008137219 */ /* 0x001fc40000001205 */
[----:B------:R-:W-:Y:S01]  /*0be0*/  SHF.R.U32.HI R8, RZ, R16, R5 ;  /* 0x00000010ff087219 */ /* 0x000fe20000011605 */
[----:B------:R-:W-:Y:S01]  /*0bf0*/  IMAD.MOV.U32 R16, RZ, RZ, 0x1 ;  /* 0x00000001ff107424 */ /* 0x000fe200078e00ff */
[----:B------:R-:W0:Y:S01]  /*0c00*/  LDC R20, c[0x0][0x700] ;  /* 0x0001c000ff147b82 */ /* 0x000e220000000800 */
[----:B-1----:R-:W-:-:S04]  /*0c10*/  ISETP.NE.U32.AND P1, PT, R22, RZ, PT ;  /* 0x000000ff1600720c */ /* 0x002fc80003f25070 */
[----:B------:R-:W-:-:S03]  /*0c20*/  ISETP.NE.AND.EX P1, PT, R23, RZ, PT, P1 ;  /* 0x000000ff1700720c */ /* 0x000fc60003f25310 */
[----:B------:R-:W1:Y:S01]  /*0c30*/  LDC R24, c[0x0][0x748] ;  /* 0x0001d200ff187b82 */ /* 0x000e620000000800 */
[-CC-:B--2---:R-:W-:Y:S02]  /*0c40*/  SHF.R.U64 R28, R19, R15.reuse, R8.reuse ;  /* 0x0000000f131c7219 */ /* 0x184fe40000001208 */
[----:B------:R-:W-:-:S05]  /*0c50*/  SHF.R.U32.HI R8, RZ, R15, R8 ;  /* 0x0000000fff087219 */ /* 0x000fca0000011608 */
[----:B------:R-:W2:Y:S01]  /*0c60*/  LDC R26, c[0x0][0x738] ;  /* 0x0001ce00ff1a7b82 */ /* 0x000ea20000000800 */
[-CC-:B---3--:R-:W-:Y:S02]  /*0c70*/  SHF.R.U64 R18, R28, R21.reuse, R8.reuse ;  /* 0x000000151c127219 */ /* 0x188fe40000001208 */
[-C--:B------:R-:W-:Y:S02]  /*0c80*/  SHF.L.U32 R5, R14, R21.reuse, RZ ;  /* 0x000000150e057219 */ /* 0x080fe400000006ff */
[----:B------:R-:W-:Y:S01]  /*0c90*/  SHF.R.U32.HI R9, RZ, R21, R8 ;  /* 0x00000015ff097219 */ /* 0x000fe20000011608 */
[----:B------:R-:W-:Y:S01]  /*0ca0*/  IMAD.MOV.U32 R8, RZ, RZ, R18 ;  /* 0x000000ffff087224 */ /* 0x000fe200078e0012 */
[----:B------:R-:W-:Y:S01]  /*0cb0*/  LOP3.LUT R13, RZ, R5, RZ, 0x33, !PT ;  /* 0x00000005ff0d7212 */ /* 0x000fe200078e33ff */
[----:B------:R-:W3:Y:S01]  /*0cc0*/  LDC R25, c[0x0][0x710] ;  /* 0x0001c400ff197b82 */ /* 0x000ee20000000800 */
[----:B------:R-:W-:Y:S05]  /*0cd0*/  @!P1 BRA `(.L_x_10) ;  /* 0x0000000000289947 */ /* 0x000fea0003800000 */
[----:B------:R-:W4:Y:S02]  /*0ce0*/  LDC R5, c[0x0][0x74c] ;  /* 0x0001d300ff057b82 */ /* 0x000f240000000800 */
[----:B----4-:R-:W-:-:S05]  /*0cf0*/  IADD3 R5, P1, R18, R5, RZ ;  /* 0x0000000512057210 */ /* 0x010fca0007f3e0ff */
        /* <DEDUP_REMOVED lines=8> */
.L_x_10:
[----:B-1----:R-:W-:Y:S01]  /*0d80*/  SHF.R.U64 R9, R8, R24, R9 ;  /* 0x0000001808097219 */ /* 0x002fe20000001209 */
[----:B0-----:R-:W-:Y:S01]  /*0d90*/  VIADD R10, R20, 0xffffffff ;  /* 0xffffffff140a7836 */ /* 0x001fe20000000000 */
[----:B------:R-:W-:Y:S01]  /*0da0*/  SHF.L.U32 R5, R16, R21, RZ ;  /* 0x0000001510057219 */ /* 0x000fe200000006ff */
[----:B------:R-:W-:Y:S01]  /*0db0*/  IMAD.MOV.U32 R14, RZ, RZ, 0x1 ;  /* 0x00000001ff0e7424 */ /* 0x000fe200078e00ff */
[----:B------:R-:W-:Y:S01]  /*0dc0*/  LOP3.LUT R8, R28, R13, RZ, 0xc0, !PT ;  /* 0x0000000d1c087212 */ /* 0x000fe200078ec0ff */
[----:B------:R-:W-:Y:S01]  /*0dd0*/  IMAD.MOV R11, RZ, RZ, -R9 ;  /* 0x000000ffff0b7224 */ /* 0x000fe200078e0a09 */
[----:B------:R-:W-:Y:S02]  /*0de0*/  SEL R12, R12, R29, !P4 ;  /* 0x0000001d0c0c7207 */ /* 0x000fe40006000000 */
[----:B------:R-:W-:Y:S01]  /*0df0*/  LOP3.LUT R10, R19, R10, RZ, 0xc0, !PT ;  /* 0x0000000a130a7212 */ /* 0x000fe200078ec0ff */
[----:B------:R-:W-:Y:S02]  /*0e00*/  IMAD R9, R5, R9, R8 ;  /* 0x0000000905097224 */ /* 0x000fe400078e0208 */
[----:B--2---:R-:W-:-:S02]  /*0e10*/  IMAD R5, R11, R26, R18 ;  /* 0x0000001a0b057224 */ /* 0x004fc400078e0212 */
[----:B---3--:R-:W-:Y:S02]  /*0e20*/  IMAD R12, R9, R25, R12 ;  /* 0x00000019090c7224 */ /* 0x008fe400078e020c */
[----:B------:R-:W-:-:S05]  /*0e30*/  IMAD R5, R5, R20, R10 ;  /* 0x0000001405057224 */ /* 0x000fca00078e020a */
[----:B------:R-:W-:Y:S02]  /*0e40*/  SEL R8, R5, R12, !P4 ;  /* 0x0000000c05087207 */ /* 0x000fe40006000000 */
[----:B------:R-:W-:Y:S01]  /*0e50*/  SEL R9, R12, R5, !P4 ;  /* 0x000000050c097207 */ /* 0x000fe20006000000 */
[----:B------:R-:W-:-:S07]  /*0e60*/  IMAD.MOV.U32 R5, RZ, RZ, R27 ;  /* 0x000000ffff057224 */ /* 0x000fce00078e001b */
.L_x_8:
[----:B------:R-:W-:-:S08]  /*0e70*/  NOP ;  /* 0x0000000000007918 */ /* 0x000fd00000000000 */
[----:B------:R-:W0:Y:S02]  /*0e80*/  USETMAXREG.TRY_ALLOC.CTAPOOL UP0, 0xe8 ;  /* 0x000000e8000079c8 */ /* 0x000e240008000600 */
[----:B0-----:R-:W-:-:S13]  /*0e90*/  PLOP3.LUT P1, PT, PT, PT, UP0, 0x80, 0x0 ;  /* 0x000000000000781c */ /* 0x001fda0003f2f008 */
[----:B------:R-:W-:Y:S05]  /*0ea0*/  @!P1 BRA `(.L_x_8) ;  /* 0xfffffffc00f09947 */ /* 0x000fea000383ffff */
[----:B------:R-:W-:Y:S01]  /*0eb0*/  ULDC.64 UR4, c[0x0][0x698] ;  /* 0x0001a60000047ab9 */ /* 0x000fe20000000a00 */
[----:B------:R-:W-:Y:S01]  /*0ec0*/  ULDC.64 UR14, c[0x0][0x208] ;  /* 0x00008200000e7ab9 */ /* 0x000fe20000000a00 */
[----:B------:R-:W-:-:S04]  /*0ed0*/  ISETP.NE.U32.AND P1, PT, RZ, UR4, PT ;  /* 0x00000004ff007c0c */ /* 0x000fc8000bf25070 */
[----:B------:R-:W-:-:S13]  /*0ee0*/  ISETP.NE.AND.EX P1, PT, RZ, UR5, PT, P1 ;  /* 0x00000005ff007c0c */ /* 0x000fda000bf25310 */
[----:B------:R-:W-:Y:S05]  /*0ef0*/  @!P1 BRA `(.L_x_11) ;  /* 0x00000000001c9947 */ /* 0x000fea0003800000 */
[----:B------:R-:W0:Y:S02]  /*0f00*/  LDC.64 R10, c[0x0][0x698] ;  /* 0x0001a600ff0a7b82 */ /* 0x000e240000000a00 */
[----:B0-----:R-:W2:Y:S02]  /*0f10*/  LDG.E.64 R10, desc[UR14][R10.64] ;  /* 0x0000000e0a0a7981 */ /* 0x001ea4000c1e1b00 */
[----:B--2---:R-:W-:-:S04]  /*0f20*/  ISETP.NE.U32.AND P1, PT, R10, RZ, PT ;  /* 0x000000ff0a00720c */ /* 0x004fc80003f25070 */
[----:B------:R-:W-:-:S13]  /*0f30*/  ISETP.NE.AND.EX P1, PT, R11, RZ, PT, P1 ;  /* 0x000000ff0b00720c */ /* 0x000fda0003f25310 */
[----:B------:R-:W-:Y:S05]  /*0f40*/  @!P1 BRA `(.L_x_11) ;  /* 0x0000000000089947 */ /* 0x000fea0003800000 */
[----:B------:R0:W5:Y:S01]  /*0f50*/  LD.E R16, desc[UR14][R10.64] ;  /* 0x0000000e0a107980 */ /* 0x000162000c101900 */
[----:B------:R-:W-:Y:S05]  /*0f60*/  BRA `(.L_x_12) ;  /* 0x0000000000207947 */ /* 0x000fea0003800000 */
.L_x_11:
[----:B------:R-:W-:Y:S02]  /*0f70*/  ULDC.64 UR4, c[0x0][0x688] ;  /* 0x0001a20000047ab9 */ /* 0x000fe40000000a00 */
[----:B------:R-:W-:-:S04]  /*0f80*/  ISETP.NE.U32.AND P1, PT, RZ, UR4, PT ;  /* 0x00000004ff007c0c */ /* 0x000fc8000bf25070 */
[----:B------:R-:W-:-:S13]  /*0f90*/  ISETP.NE.AND.EX P1, PT, RZ, UR5, PT, P1 ;  /* 0x00000005ff007c0c */ /* 0x000fda000bf25310 */
[----:B------:R-:W-:Y:S05]  /*0fa0*/  @!P1 BRA `(.L_x_13) ;  /* 0x00000000000c9947 */ /* 0x000fea0003800000 */
[----:B------:R-:W0:Y:S02]  /*0fb0*/  LDC.64 R16, c[0x0][0x688] ;  /* 0x0001a200ff107b82 */ /* 0x000e240000000a00 */
[----:B0-----:R1:W5:Y:S01]  /*0fc0*/  LDG.E R16, desc[UR14][R16.64] ;  /* 0x0000000e10107981 */ /* 0x001362000c1e1900 */
[----:B------:R-:W-:Y:S05]  /*0fd0*/  BRA `(.L_x_12) ;  /* 0x0000000000047947 */ /* 0x000fea0003800000 */
.L_x_13:
[----:B------:R-:W2:Y:S02]  /*0fe0*/  LDC R16, c[0x0][0x680] ;  /* 0x0001a000ff107b82 */ /* 0x000ea40000000800 */
.L_x_12:
[----:B------:R-:W-:Y:S02]  /*0ff0*/  ULDC.64 UR4, c[0x0][0x6a0] ;  /* 0x0001a80000047ab9 */ /* 0x000fe40000000a00 */
[----:B------:R-:W-:-:S04]  /*1000*/  ISETP.NE.U32.AND P1, PT, RZ, UR4, PT ;  /* 0x00000004ff007c0c */ /* 0x000fc8000bf25070 */
[----:B------:R-:W-:-:S13]  /*1010*/  ISETP.NE.AND.EX P1, PT, RZ, UR5, PT, P1 ;  /* 0x00000005ff007c0c */ /* 0x000fda000bf25310 */
[----:B------:R-:W-:Y:S05]  /*1020*/  @!P1 BRA `(.L_x_14) ;  /* 0x00000000001c9947 */ /* 0x000fea0003800000 */
[----:B0-----:R-:W0:Y:S02]  /*1030*/  LDC.64 R10, c[0x0][0x6a0] ;  /* 0x0001a800ff0a7b82 */ /* 0x001e240000000a00 */
[----:B0-----:R-:W3:Y:S02]  /*1040*/  LDG.E.64 R10, desc[UR14][R10.64] ;  /* 0x0000000e0a0a7981 */ /* 0x001ee4000c1e1b00 */
[----:B---3--:R-:W-:-:S04]  /*1050*/  ISETP.NE.U32.AND P1, PT, R10, RZ, PT ;  /* 0x000000ff0a00720c */ /* 0x008fc80003f25070 */
[----:B------:R-:W-:-:S13]  /*1060*/  ISETP.NE.AND.EX P1, PT, R11, RZ, PT, P1 ;  /* 0x000000ff0b00720c */ /* 0x000fda0003f25310 */
[----:B------:R-:W-:Y:S05]  /*1070*/  @!P1 BRA `(.L_x_14) ;  /* 0x0000000000089947 */ /* 0x000fea0003800000 */
[----:B------:R0:W5:Y:S01]  /*1080*/  LD.E R15, desc[UR14][R10.64] ;  /* 0x0000000e0a0f7980 */ /* 0x000162000c101900 */
[----:B------:R-:W-:Y:S05]  /*1090*/  BRA `(.L_x_15) ;  /* 0x0000000000207947 */ /* 0x000fea0003800000 */
.L_x_14:
[----:B------:R-:W-:Y:S02]  /*10a0*/  ULDC.64 UR4, c[0x0][0x690] ;  /* 0x0001a40000047ab9 */ /* 0x000fe40000000a00 */
[----:B------:R-:W-:-:S04]  /*10b0*/  ISETP.NE.U32.AND P1, PT, RZ, UR4, PT ;  /* 0x00000004ff007c0c */ /* 0x000fc8000bf25070 */
[----:B------:R-:W-:-:S13]  /*10c0*/  ISETP.NE.AND.EX P1, PT, RZ, UR5, PT, P1 ;  /* 0x00000005ff007c0c */ /* 0x000fda000bf25310 */
[----:B------:R-:W-:Y:S05]  /*10d0*/  @!P1 BRA `(.L_x_16) ;  /* 0x00000000000c9947 */ /* 0x000fea0003800000 */
[----:B0-----:R-:W0:Y:S02]  /*10e0*/  LDC.64 R10, c[0x0][0x690] ;  /* 0x0001a400ff0a7b82 */ /* 0x001e240000000a00 */
[----:B0-----:R3:W5:Y:S01]  /*10f0*/  LDG.E R15, desc[UR14][R10.64] ;  /* 0x0000000e0a0f7981 */ /* 0x001762000c1e1900 */
[----:B------:R-:W-:Y:S05]  /*1100*/  BRA `(.L_x_15) ;  /* 0x0000000000047947 */ /* 0x000fea0003800000 */
.L_x_16:
[----:B------:R-:W4:Y:S02]  /*1110*/  LDC R15, c[0x0][0x684] ;  /* 0x0001a100ff0f7b82 */ /* 0x000f240000000800 */
.L_x_15:
[----:B------:R-:W-:-:S13]  /*1120*/  LOP3.LUT P1, RZ, R14, 0xff, RZ, 0xc0, !PT ;  /* 0x000000ff0eff7812 */ /* 0x000fda000782c0ff */
[----:B------:R-:W-:Y:S05]  /*1130*/  @!P1 EXIT ;  /* 0x000000000000994d */ /* 0x000fea0003800000 */
[----:B------:R-:W-:Y:S01]  /*1140*/  ULDC UR4, c[0x0][0x28c] ;  /* 0x0000a30000047ab9 */ /* 0x000fe20000000800 */
[----:B------:R-:W-:Y:S01]  /*1150*/  LOP3.LUT R14, R4, 0x1, RZ, 0xfc, !PT ;  /* 0x00000001040e7812 */ /* 0x000fe200078efcff */
[----:B------:R-:W-:-:S04]  /*1160*/  UIADD3 UR4, UR4, 0x3f, URZ ;  /* 0x0000003f04047890 */ /* 0x000fc8000fffe03f */
[----:B------:R-:W-:-:S04]  /*1170*/  USHF.R.S32.HI UR5, URZ, 0x1f, UR4 ;  /* 0x0000001f3f057899 */ /* 0x000fc80008011404 */
[----:B------:R-:W-:-:S03]  /*1180*/  ULEA.HI UR5, UR5, UR4, URZ, 0x6 ;  /* 0x0000000405057291 */ /* 0x000fc6000f8f303f */
[----:B------:R-:W-:Y:S01]  /*1190*/  UMOV UR4, URZ ;  /* 0x0000003f00047c82 */ /* 0x000fe20008000000 */
[----:B------:R-:W-:-:S03]  /*11a0*/  USHF.R.S32.HI UR6, URZ, 0x6, UR5 ;  /* 0x000000063f067899 */ /* 0x000fc60008011405 */
[----:B------:R-:W-:-:S09]  /*11b0*/  UMOV UR5, URZ ;  /* 0x0000003f00057c82 */ /* 0x000fd20008000000 */
.L_x_281:
[----:B0--3--:R-:W-:Y:S02]  /*11c0*/  LOP3.LUT R10, R0, 0x80, RZ, 0xc0, !PT ;  /* 0x00000080000a7812 */ /* 0x009fe400078ec0ff */
[----:B------:R-:W-:Y:S02]  /*11d0*/  CS2R R86, SRZ ;  /* 0x0000000000567805 */ /* 0x000fe4000001ff00 */
[----:B------:R-:W-:Y:S02]  /*11e0*/  CS2R R88, SRZ ;  /* 0x0000000000587805 */ /* 0x000fe4000001ff00 */
[----:B------:R-:W-:Y:S02]  /*11f0*/  CS2R R90, SRZ ;  /* 0x00000000005a7805 */ /* 0x000fe4000001ff00 */
[----:B------:R-:W-:Y:S02]  /*1200*/  SHF.R.U32.HI R11, RZ, 0x7, R10 ;  /* 0x00000007ff0b7819 */ /* 0x000fe4000001160a */
[----:B--2---:R-:W-:-:S02]  /*1210*/  CS2R R92, SRZ ;  /* 0x00000000005c7805 */ /* 0x004fc4000001ff00 */
[----:B------:R-:W-:Y:S02]  /*1220*/  VIMNMX R10, RZ, UR6, PT ;  /* 0x00000006ff0a7c48 */ /* 0x000fe4000bfe0100 */
[----:B------:R-:W-:Y:S02]  /*1230*/  CS2R R94, SRZ ;  /* 0x00000000005e7805 */ /* 0x000fe4000001ff00 */
[----:B------:R-:W-:Y:S02]  /*1240*/  CS2R R96, SRZ ;  /* 0x0000000000607805 */ /* 0x000fe4000001ff00 */
[----:B------:R-:W-:Y:S01]  /*1250*/  CS2R R98, SRZ ;  /* 0x0000000000627805 */ /* 0x000fe2000001ff00 */
[----:B------:R-:W0:Y:S01]  /*1260*/  SHFL.IDX PT, R11, R11, RZ, 0x1f ;  /* 0x00001fff0b0b7589 */ /* 0x000e2200000e0000 */
[----:B------:R-:W-:Y:S02]  /*1270*/  IADD3 R10, -R10, UR6, RZ ;  /* 0x000000060a0a7c10 */ /* 0x000fe4000fffe1ff */
[----:B----4-:R-:W-:-:S02]  /*1280*/  CS2R R100, SRZ ;  /* 0x0000000000647805 */ /* 0x010fc4000001ff00 */
[----:B------:R-:W-:Y:S02]  /*1290*/  CS2R R102, SRZ ;  /* 0x0000000000667805 */ /* 0x000fe4000001ff00 */
[----:B------:R-:W-:Y:S02]  /*12a0*/  CS2R R104, SRZ ;  /* 0x0000000000687805 */ /* 0x000fe4000001ff00 */
[----:B------:R-:W-:Y:S02]  /*12b0*/  ISETP.GE.AND P1, PT, R10, 0x1, PT ;  /* 0x000000010a00780c */ /* 0x000fe40003f26270 */
[----:B------:R-:W-:Y:S02]  /*12c0*/  CS2R R106, SRZ ;  /* 0x00000000006a7805 */ /* 0x000fe4000001ff00 */
[----:B------:R-:W-:Y:S02]  /*12d0*/  CS2R R108, SRZ ;  /* 0x00000000006c7805 */ /* 0x000fe4000001ff00 */
[----:B------:R-:W-:-:S02]  /*12e0*/  CS2R R110, SRZ ;  /* 0x00000000006e7805 */ /* 0x000fc4000001ff00 */
[----:B------:R-:W-:Y:S02]  /*12f0*/  CS2R R112, SRZ ;  /* 0x0000000000707805 */ /* 0x000fe4000001ff00 */
[----:B------:R-:W-:Y:S02]  /*1300*/  CS2R R114, SRZ ;  /* 0x0000000000727805 */ /* 0x000fe4000001ff00 */
[----:B------:R-:W-:Y:S02]  /*1310*/  CS2R R116, SRZ ;  /* 0x0000000000747805 */ /* 0x000fe4000001ff00 */
        /* <DEDUP_REMOVED lines=12> */
[----:B0-----:R-:W-:Y:S02]  /*13e0*/  R2UR UR7, R11 ;  /* 0x000000000b0772ca */ /* 0x001fe400000e0000 */
        /* <DEDUP_REMOVED lines=35> */
[----:B------:R-:W-:Y:S01]  /*1620*/  CS2R R84, SRZ ;  /* 0x0000000000547805 */ /* 0x000fe2000001ff00 */
[----:B------:R-:W-:Y:S06]  /*1630*/  @!P1 BRA `(.L_x_17) ;  /* 0x0000000400549947 */ /* 0x000fec0003800000 */
[----:B------:R-:W0:Y:S01]  /*1640*/  S2UR UR10, SR_CgaCtaId ;  /* 0x00000000000a79c3 */ /* 0x000e220000008800 */
[----:B------:R-:W-:Y:S01]  /*1650*/  ULEA.HI UR8, UR7, UR7, URZ, 0x1 ;  /* 0x0000000707087291 */ /* 0x000fe2000f8f083f */
[----:B------:R-:W-:Y:S01]  /*1660*/  IMAD.U32 R19, RZ, RZ, UR4 ;  /* 0x00000004ff137e24 */ /* 0x000fe2000f8e00ff */
[----:B------:R-:W-:Y:S01]  /*1670*/  UMOV UR9, 0x400 ;  /* 0x0000040000097882 */ /* 0x000fe20000000000 */
[----:B------:R-:W-:Y:S01]  /*1680*/  IMAD.U32 R11, RZ, RZ, UR5 ;  /* 0x00000005ff0b7e24 */ /* 0x000fe2000f8e00ff */
[----:B------:R-:W-:Y:S02]  /*1690*/  ULOP3.LUT UR8, UR8, 0xffffe, URZ, 0xc0, !UPT ;  /* 0x000ffffe08087892 */ /* 0x000fe4000f8ec03f */
[----:B------:R-:W-:Y:S02]  /*16a0*/  UPLOP3.LUT UP0, UPT, UPT, UPT, UPT, 0x40, 0x0 ;  /* 0x000000000000789c */ /* 0x000fe40003f0e870 */
[----:B------:R-:W-:Y:S01]  /*16b0*/  UIADD3 UR8, UR7, -UR8, URZ ;  /* 0x8000000807087290 */ /* 0x000fe2000fffe03f */
[----:B------:R-:W-:Y:S01]  /*16c0*/  UMOV UR12, UR5 ;  /* 0x00000005000c7c82 */ /* 0x000fe20008000000 */
[----:B0-----:R-:W-:-:S04]  /*16d0*/  ULEA UR9, UR10, UR9, 0x18 ;  /* 0x000000090a097291 */ /* 0x001fc8000f8ec03f */
[----:B------:R-:W-:-:S04]  /*16e0*/  ULEA UR8, UR8, UR9, 0xc ;  /* 0x0000000908087291 */ /* 0x000fc8000f8e603f */
[----:B------:R-:W-:-:S04]  /*16f0*/  UIADD3 UR8, UR8, 0x180, URZ ;  /* 0x0000018008087890 */ /* 0x000fc8000fffe03f */
[----:B------:R-:W-:-:S04]  /*1700*/  USHF.R.U32.HI UR8, URZ, 0x4, UR8 ;  /* 0x000000043f087899 */ /* 0x000fc80008011608 */
[----:B------:R-:W-:-:S12]  /*1710*/  ULOP3.LUT UR7, UR8, 0x3fff, URZ, 0xc0, !UPT ;  /* 0x00003fff08077892 */ /* 0x000fd8000f8ec03f */
.L_x_24:
[----:B------:R-:W-:-:S13]  /*1720*/  ISETP.NE.AND P2, PT, R14, 0x3, PT ;  /* 0x000000030e00780c */ /* 0x000fda0003f45270 */
[----:B01----:R-:W-:Y:S05]  /*1730*/  @!P2 BRA `(.L_x_18) ;  /* 0x000000000004a947 */ /* 0x003fea0003800000 */
[----:B------:R-:W-:Y:S01]  /*1740*/  BPT.TRAP 0x1 ;  /* 0x000000040000795c */ /* 0x000fe20000300000 */
.L_x_18:
[----:B------:R-:W0:Y:S01]  /*1750*/  S2UR UR9, SR_CgaCtaId ;  /* 0x00000000000979c3 */ /* 0x000e220000008800 */
[----:B------:R-:W-:Y:S01]  /*1760*/  UMOV UR8, 0x400 ;  /* 0x0000040000087882 */ /* 0x000fe20000000000 */
[----:B------:R-:W-:Y:S01]  /*1770*/  SHF.L.U32 R18, R19, 0x1f, RZ ;  /* 0x0000001f13127819 */ /* 0x000fe200000006ff */
[----:B0-----:R-:W-:-:S04]  /*1780*/  ULEA UR17, UR9, UR8, 0x18 ;  /* 0x0000000809117291 */ /* 0x001fc8000f8ec03f */
[----:B------:R-:W-:-:S09]  /*1790*/  ULEA UR8, UR12, UR17, 0x3 ;  /* 0x000000110c087291 */ /* 0x000fd2000f8e183f */
[----:B------:R0:W3:Y:S01]  /*17a0*/  SYNCS.PHASECHK.TRANS64.TRYWAIT P1, [UR8], R18 ;  /* 0x00000012ff0075a7 */ /* 0x0000e20008020148 */
[----:B------:R-:W-:Y:S05]  /*17b0*/  @!P2 BRA `(.L_x_19) ;  /* 0x000000000004a947 */ /* 0x000fea0003800000 */
[----:B------:R-:W-:Y:S01]  /*17c0*/  BPT.TRAP 0x1 ;  /* 0x000000040000795c */ /* 0x000fe20000300000 */
.L_x_19:
[C---:B------:R-:W-:Y:S02]  /*17d0*/  IMAD.SHL.U32 R12, R0.reuse, 0x20, RZ ;  /* 0x00000020000c7824 */ /* 0x040fe400078e00ff */
[C---:B------:R-:W-:Y:S02]  /*17e0*/  IMAD.SHL.U32 R13, R0.reuse, 0x200, RZ ;  /* 0x00000200000d7824 */ /* 0x040fe400078e00ff */
[----:B-1----:R-:W-:Y:S01]  /*17f0*/  IMAD.SHL.U32 R17, R0, 0x10, RZ ;  /* 0x0000001000117824 */ /* 0x002fe200078e00ff */
[----:B------:R-:W-:-:S04]  /*1800*/  LOP3.LUT R12, R12, 0x1c00, RZ, 0xc0, !PT ;  /* 0x00001c000c0c7812 */ /* 0x000fc800078ec0ff */
[----:B------:R-:W-:Y:S01]  /*1810*/  LOP3.LUT R12, R12, 0x200, R13, 0xf8, !PT ;  /* 0x000002000c0c7812 */ /* 0x000fe200078ef80d */
[----:B------:R-:W-:-:S03]  /*1820*/  IMAD.U32 R13, RZ, RZ, UR12 ;  /* 0x0000000cff0d7e24 */ /* 0x000fc6000f8e00ff */
[----:B------:R-:W-:-:S04]  /*1830*/  LOP3.LUT R12, R12, 0x1c0, R17, 0xf8, !PT ;  /* 0x000001c00c0c7812 */ /* 0x000fc800078ef811 */
[----:B------:R-:W-:-:S05]  /*1840*/  SHF.R.U32.HI R12, RZ, 0x3, R12 ;  /* 0x00000003ff0c7819 */ /* 0x000fca000001160c */
[----:B------:R-:W-:Y:S01]  /*1850*/  IMAD R12, R13, 0x800, R12 ;  /* 0x000008000d0c7824 */ /* 0x000fe200078e020c */
[----:B---3--:R-:W-:Y:S06]  /*1860*/  @P1 BRA `(.L_x_20) ;  /* 0x0000000000081947 */ /* 0x008fec0003800000 */
[----:B------:R-:W1:Y:S02]  /*1870*/  SYNCS.PHASECHK.TRANS64.TRYWAIT P1, [UR8], R18 ;  /* 0x00000012ff0075a7 */ /* 0x000e640008020148 */
[----:B-1----:R-:W-:Y:S05]  /*1880*/  @!P1 BRA `(.L_x_21) ;  /* 0x000000a400949947 */ /* 0x002fea0003800000 */
.L_x_20:
[----:B------:R-:W-:Y:S01]  /*1890*/  LDS.64 R152, [R12+UR17+0x30180] ;  /* 0x030180110c987984 */ /* 0x000fe20008000a00 */
[----:B------:R-:W-:Y:S02]  /*18a0*/  UIADD3 UR8, UR17, 0x18180, URZ ;  /* 0x0001818011087890 */ /* 0x000fe4000fffe03f */
[----:B------:R-:W-:Y:S01]  /*18b0*/  ULOP3.LUT UR13, UR7, 0x10000, URZ, 0xfc, !UPT ;  /* 0x00010000070d7892 */ /* 0x000fe2000f8efc3f */
[----:B------:R-:W3:Y:S01]  /*18c0*/  LDS.64 R154, [R12+UR17+0x30580] ;  /* 0x030580110c9a7984 */ /* 0x000ee20008000a00 */
[----:B------:R-:W-:Y:S02]  /*18d0*/  USHF.R.U32.HI UR8, URZ, 0x4, UR8 ;  /* 0x000000043f087899 */ /* 0x000fe40008011608 */
[----:B------:R-:W-:Y:S02]  /*18e0*/  ULEA UR13, UR12, UR13, 0xa ;  /* 0x0000000d0c0d7291 */ /* 0x000fe4000f8e503f */
[----:B------:R-:W-:Y:S01]  /*18f0*/  ULOP3.LUT UR8, UR8, 0x3fff, URZ, 0xc0, !UPT ;  /* 0x00003fff08087892 */ /* 0x000fe2000f8ec03f */
[----:B------:R-:W-:Y:S01]  /*1900*/  UMOV UR9, 0x80000020 ;  /* 0x8000002000097882 */ /* 0x000fe20000000000 */
[----:B------:R-:W-:-:S02]  /*1910*/  UMOV UR11, 0x40000040 ;  /* 0x40000040000b7882 */ /* 0x000fc40000000000 */
[----:B------:R-:W-:-:S04]  /*1920*/  ULOP3.LUT UR8, UR8, 0x10000, URZ, 0xfc, !UPT ;  /* 0x0001000008087892 */ /* 0x000fc8000f8efc3f */
[----:B------:R-:W-:-:S03]  /*1930*/  ULEA UR16, UR12, UR8, 0xa ;  /* 0x000000080c107291 */ /* 0x000fc6000f8e503f */
[----:B------:R-:W-:-:S04]  /*1940*/  UMOV UR8, UR13 ;  /* 0x0000000d00087c82 */ /* 0x000fc80008000000 */
[----:B------:R-:W-:Y:S01]  /*1950*/  UMOV UR10, UR16 ;  /* 0x00000010000a7c82 */ /* 0x000fe20008000000 */
[----:B---3--:R-:W-:-:S06]  /*1960*/  WARPGROUP.ARRIVE ;  /* 0x00000000000079c5 */ /* 0x008fcc0000000000 */
[----:B------:R-:W-:Y:S01]  /*1970*/  HGMMA.SP.64x128x32.F32 R88, gdesc[UR8], R88, UP0, R152, 0x0 ;  /* 0x09e09800085879f0 */ /* 0x000fe2000bf00a58 */
[----:B------:R-:W-:Y:S01]  /*1980*/  UIADD3 UR8, UR13, 0x200, URZ ;  /* 0x000002000d087890 */ /* 0x000fe2000fffe03f */
[----:B------:R-:W-:-:S14]  /*1990*/  UMOV UR9, 0x80000020 ;  /* 0x8000002000097882 */ /* 0x000fdc0000000000 */
[----:B------:R-:W-:Y:S01]  /*19a0*/  HGMMA.SP.64x128x32.F32 R24, gdesc[UR8], R24, UP0, R154, 0x0 ;  /* 0x09e09a00081879f0 */ /* 0x000fe2000bf00a18 */
[----:B------:R-:W-:Y:S02]  /*19b0*/  UIADD3 UR8, UR13, 0x2, URZ ;  /* 0x000000020d087890 */ /* 0x000fe4000fffe03f */
[----:B------:R-:W-:Y:S01]  /*19c0*/  UIADD3 UR10, UR16, 0x4, URZ ;  /* 0x00000004100a7890 */ /* 0x000fe2000fffe03f */
[----:B------:R-:W-:Y:S01]  /*19d0*/  UMOV UR9, 0x80000020 ;  /* 0x8000002000097882 */ /* 0x000fe20000000000 */
[----:B------:R-:W-:-:S11]  /*19e0*/  UMOV UR11, 0x40000040 ;  /* 0x40000040000b7882 */ /* 0x000fd60000000000 */
[----:B------:R-:W-:Y:S01]  /*19f0*/  HGMMA.SP.64x128x32.F32 R88, gdesc[UR8], R88, R153, 0x0 ;  /* 0x09e09900085879f0 */ /* 0x000fe20008700a58 */
[----:B------:R-:W-:Y:S01]  /*1a00*/  UIADD3 UR8, UR13, 0x202, URZ ;  /* 0x000002020d087890 */ /* 0x000fe2000fffe03f */
[----:B------:R-:W-:-:S14]  /*1a10*/  UMOV UR9, 0x80000020 ;  /* 0x8000002000097882 */ /* 0x000fdc0000000000 */
[----:B------:R-:W-:Y:S03]  /*1a20*/  HGMMA.SP.64x128x32.F32 R24, gdesc[UR8], R24, R155, 0x0, gsb0 ;  /* 0x09e09b00081879f0 */ /* 0x000fe60008000a18 */
[----:B------:R-:W-:Y:S02]  /*1a30*/  WARPGROUP.DEPBAR.LE gsb0, 0x0 ;  /* 0x00008000000079c5 */ /* 0x000fe40000010000 */
[----:B------:R-:W-:Y:S05]  /*1a40*/  @!P2 BRA `(.L_x_22) ;  /* 0x000000000004a947 */ /* 0x000fea0003800000 */
[----:B------:R-:W-:Y:S01]  /*1a50*/  BPT.TRAP 0x1 ;  /* 0x000000040000795c */ /* 0x000fe20000300000 */
.L_x_22:
[----:B------:R-:W-:Y:S02]  /*1a60*/  @P0 LEA R12, R11, UR17, 0x3 ;  /* 0x000000110b0c0c11 */ /* 0x000fe4000f8e18ff */
[----:B------:R-:W-:-:S03]  /*1a70*/  ISETP.GT.U32.AND P1, PT, R4, 0x1, PT ;  /* 0x000000010400780c */ /* 0x000fc60003f24070 */
[----:B-1----:R-:W-:-:S05]  /*1a80*/  @P0 VIADD R13, R12, 0x30 ;  /* 0x000000300c0d0836 */ /* 0x002fca0000000000 */
[----:B------:R-:W-:-:S04]  /*1a90*/  @P0 PRMT R13, R6, 0x654, R13 ;  /* 0x00000654060d0816 */ /* 0x000fc8000000000d */
[----:B------:R1:W-:Y:S01]  /*1aa0*/  @P0 SYNCS.ARRIVE.TRANS64.RED.A1T0 RZ, [R13+URZ], RZ ;  /* 0x000000ff0dff09a7 */ /* 0x0003e2000810043f */
[----:B------:R-:W-:Y:S05]  /*1ab0*/  @P1 BRA `(.L_x_23) ;  /* 0x0000000000041947 */ /* 0x000fea0003800000 */
[----:B------:R-:W-:Y:S01]  /*1ac0*/  BPT.TRAP 0x1 ;  /* 0x000000040000795c */ /* 0x000fe20000300000 */
.L_x_23:
[----:B------:R-:W-:Y:S01]  /*1ad0*/  UIADD3 UR12, UR12, 0x1, URZ ;  /* 0x000000010c0c7890 */ /* 0x000fe2000fffe03f */
[C---:B------:R-:W-:Y:S01]  /*1ae0*/  ISETP.GT.AND P2, PT, R10.reuse, 0x1, PT ;  /* 0x000000010a00780c */ /* 0x040fe20003f44270 */
[----:B------:R-:W-:Y:S02]  /*1af0*/  VIADD R11, R11, 0x1 ;  /* 0x000000010b0b7836 */ /* 0x000fe40000000000 */
[----:B------:R-:W-:Y:S01]  /*1b00*/  UISETP.NE.AND UP0, UPT, UR12, 0x6, UPT ;  /* 0x000000060c00788c */ /* 0x000fe2000bf05270 */
[----:B------:R-:W-:Y:S02]  /*1b10*/  VIADD R10, R10, 0xffffffff ;  /* 0xffffffff0a0a7836 */ /* 0x000fe40000000000 */
[C---:B------:R-:W-:Y:S01]  /*1b20*/  ISETP.NE.AND P1, PT, R11.reuse, 0x6, PT ;  /* 0x000000060b00780c */ /* 0x040fe20003f25270 */
[----:B------:R-:W-:Y:S02]  /*1b30*/  USEL UR8, URZ, 0x1, UP0 ;  /* 0x000000013f087887 */ /* 0x000fe40008000000 */
[----:B------:R-:W-:Y:S01]  /*1b40*/  USEL UR12, UR12, URZ, UP0 ;  /* 0x0000003f0c0c7287 */ /* 0x000fe20008000000 */
[----:B------:R-:W-:Y:S01]  /*1b50*/  SEL R11, R11, RZ, P1 ;  /* 0x000000ff0b0b7207 */ /* 0x000fe20000800000 */
[----:B------:R-:W-:-:S02]  /*1b60*/  UPLOP3.LUT UP0, UPT, UPT, UPT, UPT, 0x80, 0x0 ;  /* 0x000000000000789c */ /* 0x000fc40003f0f070 */
[----:B------:R-:W-:Y:S01]  /*1b70*/  LOP3.LUT R19, R19, UR8, RZ, 0x3c, !PT ;  /* 0x0000000813137c12 */ /* 0x000fe2000f8e3cff */
[----:B------:R-:W-:Y:S08]  /*1b80*/  @P2 BRA `(.L_x_24) ;  /* 0xfffffff800e42947 */ /* 0x000ff0000383ffff */
.L_x_17:
[----:B------:R-:W-:Y:S01]  /*1b90*/  LOP3.LUT R10, R0, 0x60, RZ, 0xc0, !PT ;  /* 0x00000060000a7812 */ /* 0x000fe200078ec0ff */
[----:B-1----:R-:W1:Y:S01]  /*1ba0*/  LDC R17, c[0x0][0x288] ;  /* 0x0000a200ff117b82 */ /* 0x002e620000000800 */
[----:B------:R-:W-:Y:S01]  /*1bb0*/  SHF.R.U32.HI R11, RZ, 0x2, R0 ;  /* 0x00000002ff0b7819 */ /* 0x000fe20000011600 */
[----:B------:R-:W-:Y:S01]  /*1bc0*/  UIADD3 UR5, UR6, UR5, URZ ;  /* 0x0000000506057290 */ /* 0x000fe2000fffe03f */
[----:B------:R-:W-:Y:S01]  /*1bd0*/  SHF.R.U32.HI R10, RZ, 0x5, R10 ;  /* 0x00000005ff0a7819 */ /* 0x000fe2000001160a */
[----:B------:R-:W-:Y:S01]  /*1be0*/  ULDC UR12, c[0x0][0x284] ;  /* 0x0000a100000c7ab9 */ /* 0x000fe20000000800 */
[----:B------:R-:W-:Y:S01]  /*1bf0*/  LOP3.LUT R11, R11, 0x7, RZ, 0xc0, !PT ;  /* 0x000000070b0b7812 */ /* 0x000fe200078ec0ff */
[----:B------:R-:W-:Y:S01]  /*1c00*/  UISETP.GT.U32.AND UP0, UPT, UR5, 0x5, UPT ;  /* 0x000000050500788c */ /* 0x000fe2000bf04070 */
[----:B------:R-:W-:Y:S01]  /*1c10*/  SHF.R.U32.HI R13, RZ, 0x1, R0 ;  /* 0x00000001ff0d7819 */ /* 0x000fe20000011600 */
[----:B------:R-:W-:Y:S01]  /*1c20*/  IMAD.SHL.U32 R12, R10, 0x10, RZ ;  /* 0x000000100a0c7824 */ /* 0x000fe200078e00ff */
[----:B------:R-:W-:Y:S01]  /*1c30*/  SHF.R.S32.HI R152, RZ, 0x1f, R5 ;  /* 0x0000001fff987819 */ /* 0x000fe20000011405 */
[----:B------:R-:W-:Y:S01]  /*1c40*/  UISETP.LT.U32.AND UP0, UPT, UR6, 0x6, UP0 ;  /* 0x000000060600788c */ /* 0x000fe20008701070 */
[----:B------:R-:W-:-:S02]  /*1c50*/  WARPGROUP.DEPBAR.LE gsb0, 0x0 ;  /* 0x00008000000079c5 */ /* 0x000fc40000010000 */
[--C-:B------:R-:W-:Y:S01]  /*1c60*/  LOP3.LUT R12, R12, 0xfffffff0, R11.reuse, 0xe2, !PT ;  /* 0xfffffff00c0c7812 */ /* 0x100fe200078ee20b */
[----:B------:R-:W-:Y:S01]  /*1c70*/  IMAD R11, R10, -0x10, -R11 ;  /* 0xfffffff00a0b7824 */ /* 0x000fe200078e0a0b */
[----:B------:R-:W-:Y:S01]  /*1c80*/  LOP3.LUT R10, R7, 0x1, RZ, 0xc0, !PT ;  /* 0x00000001070a7812 */ /* 0x000fe200078ec0ff */
[----:B------:R-:W-:Y:S01]  /*1c90*/  UISETP.GE.U32.AND UP1, UPT, UR6, 0x6, UPT ;  /* 0x000000060600788c */ /* 0x000fe2000bf26070 */
[----:B------:R-:W-:Y:S01]  /*1ca0*/  LOP3.LUT R12, R12, 0x40, R13, 0xf8, !PT ;  /* 0x000000400c0c7812 */ /* 0x000fe200078ef80d */
[----:B------:R-:W-:Y:S01]  /*1cb0*/  IMAD.SHL.U32 R13, R9, 0x100, RZ ;  /* 0x00000100090d7824 */ /* 0x000fe200078e00ff */
[----:B------:R-:W-:Y:S01]  /*1cc0*/  ULDC.64 UR10, c[0x0][0x6d0] ;  /* 0x0001b400000a7ab9 */ /* 0x000fe20000000a00 */
[----:B0-----:R-:W-:Y:S01]  /*1cd0*/  IMAD R18, R10, -0x40, R11 ;  /* 0xffffffc00a127824 */ /* 0x001fe200078e020b */
[----:B------:R-:W-:Y:S01]  /*1ce0*/  UIMAD.WIDE.U32 UR8, UR5, -0x55555555, URZ ;  /* 0xaaaaaaab050878a5 */ /* 0x000fe2000f8e003f */
[----:B------:R-:W-:Y:S01]  /*1cf0*/  IMAD R10, R152, UR10, RZ ;  /* 0x0000000a980a7c24 */ /* 0x000fe2000f8e02ff */
[----:B------:R-:W-:Y:S01]  /*1d00*/  LOP3.LUT R160, R12, R13, RZ, 0xfc, !PT ;  /* 0x0000000d0ca07212 */ /* 0x000fe200078efcff */
[----:B------:R-:W-:Y:S01]  /*1d10*/  IMAD.SHL.U32 R12, R8, 0x80, RZ ;  /* 0x00000080080c7824 */ /* 0x000fe200078e00ff */
[----:B------:R-:W-:Y:S01]  /*1d20*/  USEL UR7, URZ, 0x1, !UP0 ;  /* 0x000000013f077887 */ /* 0x000fe2000c000000 */
[----:B------:R-:W-:Y:S01]  /*1d30*/  LOP3.LUT R9, R0, 0x3, RZ, 0xc0, !PT ;  /* 0x0000000300097812 */ /* 0x000fe200078ec0ff */
[----:B------:R-:W-:Y:S01]  /*1d40*/  USHF.R.U32.HI UR8, URZ, 0x2, UR9 ;  /* 0x000000023f087899 */ /* 0x000fe20008011609 */
[----:B------:R-:W-:Y:S01]  /*1d50*/  SHF.R.S32.HI R161, RZ, 0x1f, R160 ;  /* 0x0000001fffa17819 */ /* 0x000fe200000114a0 */
[----:B------:R-:W-:Y:S01]  /*1d60*/  ULOP3.LUT UR4, UR4, UR7, URZ, 0x3c, !UPT ;  /* 0x0000000704047292 */ /* 0x000fe2000f8e3c3f */
[----:B-1----:R-:W-:Y:S01]  /*1d70*/  ISETP.GE.AND P1, PT, R12, R17, PT ;  /* 0x000000110c00720c */ /* 0x002fe20003f26270 */
[C---:B------:R-:W-:Y:S01]  /*1d80*/  IMAD R19, R5.reuse, UR11, R10 ;  /* 0x0000000b05137c24 */ /* 0x040fe2000f8e020a */
[----:B------:R-:W-:Y:S01]  /*1d90*/  UIMAD UR5, UR8, -0x6, UR5 ;  /* 0xfffffffa080578a4 */ /* 0x000fe2000f8e0205 */
[----:B------:R-:W-:Y:S01]  /*1da0*/  IMAD.WIDE.U32 R10, R5, UR10, R160 ;  /* 0x0000000a050a7c25 */ /* 0x000fe2000f8e00a0 */
[C---:B------:R-:W-:Y:S01]  /*1db0*/  ISETP.GE.OR P1, PT, R13.reuse, UR12, P1 ;  /* 0x0000000c0d007c0c */ /* 0x040fe20008f26670 */
[----:B------:R-:W-:Y:S01]  /*1dc0*/  @UP1 ULOP3.LUT UR4, UR4, 0x1, UR8, 0x78, !UPT ;  /* 0x0000000104041892 */ /* 0x000fe2000f8e7808 */
[----:B------:R-:W-:Y:S01]  /*1dd0*/  IADD3 R13, -R13, UR12, R18 ;  /* 0x0000000c0d0d7c10 */ /* 0x000fe2000fffe112 */
[----:B------:R-:W-:-:S02]  /*1de0*/  IMAD R9, R9, -0x2, R17 ;  /* 0xfffffffe09097824 */ /* 0x000fc400078e0211 */
[----:B------:R-:W-:Y:S02]  /*1df0*/  IMAD.MOV.U32 R18, RZ, RZ, R10 ;  /* 0x000000ffff127224 */ /* 0x000fe400078e000a */
[----:B------:R-:W-:Y:S02]  /*1e00*/  IMAD.IADD R19, R11, 0x1, R19 ;  /* 0x000000010b137824 */ /* 0x000fe400078e0213 */
[----:B------:R-:W-:Y:S02]  /*1e10*/  IMAD.IADD R12, R9, 0x1, -R12 ;  /* 0x00000001090c7824 */ /* 0x000fe400078e0a0c */
[----:B------:R-:W-:Y:S02]  /*1e20*/  IMAD.MOV.U32 R10, RZ, RZ, -0x1 ;  /* 0xffffffffff0a7424 */ /* 0x000fe400078e00ff */
[----:B------:R-:W-:Y:S05]  /*1e30*/  @P1 BRA `(.L_x_25) ;  /* 0x0000008000a01947 */ /* 0x000fea0003800000 */
[----:B------:R-:W0:Y:S01]  /*1e40*/  LDC.64 R166, c[0x0][0x6c8] ;  /* 0x0001b200ffa67b82 */ /* 0x000e220000000a00 */
[----:B----45:R-:W-:Y:S01]  /*1e50*/  FSETP.NEU.AND P1, PT, R15, RZ, PT ;  /* 0x000000ff0f00720b */ /* 0x030fe20003f2d000 */
[----:B------:R-:W-:Y:S01]  /*1e60*/  IMAD.WIDE R20, R8, 0x80, RZ ;  /* 0x0000008008147825 */ /* 0x000fe200078e02ff */
[----:B------:R-:W-:Y:S01]  /*1e70*/  ISETP.GT.AND P2, PT, R13, RZ, PT ;  /* 0x000000ff0d00720c */ /* 0x000fe20003f44270 */
[----:B------:R-:W-:Y:S02]  /*1e80*/  BSSY B0, `(.L_x_25) ;  /* 0x0000823000007945 */ /* 0x000fe40003800000 */
[----:B------:R-:W-:Y:S01]  /*1e90*/  IMAD.SHL.U32 R11, R0, 0x2, RZ ;  /* 0x00000002000b7824 */ /* 0x000fe200078e00ff */
[----:B------:R-:W-:-:S04]  /*1ea0*/  ISETP.GT.AND P5, PT, R12, RZ, P2 ;  /* 0x000000ff0c00720c */ /* 0x000fc800017a4270 */
[----:B------:R-:W-:Y:S01]  /*1eb0*/  LOP3.LUT R11, R20, 0x6, R11, 0xf8, !PT ;  /* 0x00000006140b7812 */ /* 0x000fe200078ef80b */
[----:B0-----:R-:W-:-:S04]  /*1ec0*/  IMAD R8, R21, R166, RZ ;  /* 0x000000a615087224 */ /* 0x001fc800078e02ff */
[----:B------:R-:W-:-:S04]  /*1ed0*/  IMAD.WIDE.U32 R22, R11, R166, R18 ;  /* 0x000000a60b167225 */ /* 0x000fc800078e0012 */
[----:B------:R-:W-:-:S04]  /*1ee0*/  IMAD R9, R11, R167, R8 ;  /* 0x000000a70b097224 */ /* 0x000fc800078e0208 */
[----:B------:R-:W-:Y:S01]  /*1ef0*/  IMAD.IADD R153, R23, 0x1, R9 ;  /* 0x0000000117997824 */ /* 0x000fe200078e0209 */
[----:B------:R-:W-:Y:S06]  /*1f00*/  @!P1 BRA `(.L_x_26) ;  /* 0x0000006400509947 */ /* 0x000fec0003800000 */
[----:B------:R-:W0:Y:S01]  /*1f10*/  LDC.64 R158, c[0x0][0x6b0] ;  /* 0x0001ac00ff9e7b82 */ /* 0x000e220000000a00 */
[----:B------:R-:W-:Y:S01]  /*1f20*/  ULDC.64 UR8, c[0x0][0x6b8] ;  /* 0x0001ae0000087ab9 */ /* 0x000fe20000000a00 */
[----:B------:R-:W-:Y:S01]  /*1f30*/  ULDC.64 UR10, c[0x0][0x6a8] ;  /* 0x0001aa00000a7ab9 */ /* 0x000fe20000000a00 */
[----:B------:R-:W-:Y:S01]  /*1f40*/  IMAD R8, R152, UR8, RZ ;  /* 0x0000000898087c24 */ /* 0x000fe2000f8e02ff */
[----:B------:R-:W-:Y:S01]  /*1f50*/  ULDC.64 UR12, c[0x0][0x6c0] ;  /* 0x0001b000000c7ab9 */ /* 0x000fe20000000a00 */
[----:B------:R-:W-:-:S03]  /*1f60*/  IMAD.WIDE.U32 R156, R5, UR8, R160 ;  /* 0x00000008059c7c25 */ /* 0x000fc6000f8e00a0 */
[----:B------:R-:W1:Y:S01]  /*1f70*/  LDC.64 R162, c[0x0][0x6b0] ;  /* 0x0001ac00ffa27b82 */ /* 0x000e620000000a00 */
[----:B------:R-:W-:Y:S02]  /*1f80*/  IMAD R9, R5, UR9, R8 ;  /* 0x0000000905097c24 */ /* 0x000fe4000f8e0208 */
[----:B------:R-:W-:Y:S02]  /*1f90*/  IMAD.MOV.U32 R154, RZ, RZ, R156 ;  /* 0x000000ffff9a7224 */ /* 0x000fe400078e009c */
[----:B------:R-:W-:Y:S02]  /*1fa0*/  IMAD.IADD R155, R157, 0x1, R9 ;  /* 0x000000019d9b7824 */ /* 0x000fe400078e0209 */
[-C--:B0-----:R-:W-:Y:S02]  /*1fb0*/  IMAD R8, R21, R158.reuse, RZ ;  /* 0x0000009e15087224 */ /* 0x081fe400078e02ff */
[----:B------:R-:W-:-:S04]  /*1fc0*/  IMAD.WIDE.U32 R18, R11, R158, R154 ;  /* 0x0000009e0b127225 */ /* 0x000fc800078e009a */
[----:B------:R-:W-:Y:S01]  /*1fd0*/  IMAD R8, R11, R159, R8 ;  /* 0x0000009f0b087224 */ /* 0x000fe200078e0208 */
[----:B------:R-:W-:-:S03]  /*1fe0*/  LEA R20, P1, R18, UR10, 0x2 ;  /* 0x0000000a12147c11 */ /* 0x000fc6000f8210ff */
[----:B------:R-:W-:-:S05]  /*1ff0*/  IMAD.IADD R17, R19, 0x1, R8 ;  /* 0x0000000113117824 */ /* 0x000fca00078e0208 */
[----:B------:R-:W-:-:S05]  /*2000*/  LEA.HI.X R21, R18, UR11, R17, 0x2, P1 ;  /* 0x0000000b12157c11 */ /* 0x000fca00088f1411 */
[----:B------:R-:W3:Y:S01]  /*2010*/  @P5 LDG.E.LTC128B R170, desc[UR14][R20.64] ;  /* 0x0000000e14aa5981 */ /* 0x000ee2000c1e1920 */
[C---:B------:R-:W-:Y:S01]  /*2020*/  LEA R152, P1, R22.reuse, UR12, 0x2 ;  /* 0x0000000c16987c11 */ /* 0x040fe2000f8210ff */
[-C--:B-1----:R-:W-:Y:S01]  /*2030*/  IMAD.WIDE.U32 R168, R11, R158.reuse, R162 ;  /* 0x0000009e0ba87225 */ /* 0x082fe200078e00a2 */
[----:B------:R-:W-:Y:S02]  /*2040*/  BSSY B1, `(.L_x_27) ;  /* 0x0000011000017945 */ /* 0x000fe40003800000 */
[----:B------:R-:W-:Y:S01]  /*2050*/  LEA.HI.X R153, R22, UR13, R153, 0x2, P1 ;  /* 0x0000000d16997c11 */ /* 0x000fe200088f1499 */
[----:B------:R-:W-:Y:S01]  /*2060*/  IMAD.IADD R173, R8, 0x1, R169 ;  /* 0x0000000108ad7824 */ /* 0x000fe200078e02a9 */
[----:B------:R-:W-:Y:S01]  /*2070*/  ISETP.GT.AND P1, PT, R13, 0x8, PT ;  /* 0x000000080d00780c */ /* 0x000fe20003f24270 */
[----:B------:R-:W-:-:S04]  /*2080*/  IMAD.WIDE.U32 R22, R11, R158, R160 ;  /* 0x0000009e0b167225 */ /* 0x000fc800078e00a0 */
[----:B------:R-:W-:Y:S02]  /*2090*/  IMAD.IADD R23, R8, 0x1, R23 ;  /* 0x0000000108177824 */ /* 0x000fe400078e0217 */
[----:B------:R-:W-:-:S04]  /*20a0*/  IMAD.WIDE.U32 R164, R5, UR8, R22 ;  /* 0x0000000805a47c25 */ /* 0x000fc8000f8e0016 */
[----:B---3--:R-:W-:-:S04]  /*20b0*/  FMUL R17, R170, R15 ;  /* 0x0000000faa117220 */ /* 0x008fc80000400000 */
[----:B--2---:R-:W-:Y:S01]  /*20c0*/  FFMA R171, R88, R16, R17 ;  /* 0x0000001058ab7223 */ /* 0x004fe20000000011 */
[----:B------:R-:W-:-:S04]  /*20d0*/  IADD3 R17, P3, R156, R168, RZ ;  /* 0x000000a89c117210 */ /* 0x000fc80007f7e0ff */
[----:B------:R0:W-:Y:S01]  /*20e0*/  @P5 STG.E desc[UR14][R152.64], R171 ;  /* 0x000000ab98005986 */ /* 0x0001e2000c10190e */
[----:B------:R-:W-:Y:S01]  /*20f0*/  ISETP.GT.AND P5, PT, R12, 0x1, P2 ;  /* 0x000000010c00780c */ /* 0x000fe200017a4270 */
[----:B------:R-:W-:Y:S01]  /*2100*/  IMAD.X R20, R173, 0x1, R155, P3 ;  /* 0x00000001ad147824 */ /* 0x000fe200018e069b */
[----:B------:R-:W-:-:S04]  /*2110*/  LEA R18, P6, R17, UR10, 0x2 ;  /* 0x0000000a11127c11 */ /* 0x000fc8000f8c10ff */
[----:B------:R-:W-:-:S07]  /*2120*/  LEA.HI.X R19, R17, UR11, R20, 0x2, P6 ;  /* 0x0000000b11137c11 */ /* 0x000fce000b0f1414 */
[----:B0-----:R-:W-:Y:S05]  /*2130*/  @!P5 BRA `(.L_x_28) ;  /* 0x000000000004d947 */ /* 0x001fea0003800000 */
[----:B------:R0:W5:Y:S02]  /*2140*/  LDG.E.LTC128B R170, desc[UR14][R18.64] ;  /* 0x0000000e12aa7981 */ /* 0x000164000c1e1920 */
.L_x_28:
[----:B------:R-:W-:Y:S05]  /*2150*/  BSYNC B1 ;  /* 0x0000000000017941 */ /* 0x000fea0003800000 */
.L_x_27:
[----:B------:R-:W-:Y:S01]  /*2160*/  IMAD.IADD R17, R9, 0x1, R165 ;  /* 0x0000000109117824 */ /* 0x000fe200078e02a5 */
[----:B------:R-:W-:Y:S01]  /*2170*/  LEA R20, P3, R164, UR10, 0x2 ;  /* 0x0000000aa4147c11 */ /* 0x000fe2000f8610ff */
[----:B0----5:R-:W-:Y:S01]  /*2180*/  FMUL R18, R170, R15 ;  /* 0x0000000faa127220 */ /* 0x021fe20000400000 */
[----:B------:R-:W-:Y:S01]  /*2190*/  LEA R22, P6, R166, R152, 0x2 ;  /* 0x00000098a6167211 */ /* 0x000fe200078c10ff */
[----:B------:R-:W-:Y:S01]  /*21a0*/  BSSY B1, `(.L_x_29) ;  /* 0x000000e000017945 */ /* 0x000fe20003800000 */
[----:B------:R-:W-:Y:S01]  /*21b0*/  LEA.HI.X R21, R164, UR11, R17, 0x2, P3 ;  /* 0x0000000ba4157c11 */ /* 0x000fe200098f1411 */
[----:B------:R-:W-:Y:S01]  /*21c0*/  FFMA R17, R89, R16, R18 ;  /* 0x0000001059117223 */ /* 0x000fe20000000012 */
[----:B------:R-:W-:Y:S01]  /*21d0*/  LEA.HI.X R23, R166, R153, R167, 0x2, P6 ;  /* 0x00000099a6177211 */ /* 0x000fe200030f14a7 */
[----:B------:R-:W-:Y:S01]  /*21e0*/  IMAD.MOV.U32 R169, RZ, RZ, R173 ;  /* 0x000000ffffa97224 */ /* 0x000fe200078e00ad */
[----:B------:R-:W-:Y:S01]  /*21f0*/  ISETP.GT.AND P3, PT, R12, RZ, P1 ;  /* 0x000000ff0c00720c */ /* 0x000fe20000f64270 */
[----:B------:R-:W-:Y:S01]  /*2200*/  IMAD R18, R159, 0x7, RZ ;  /* 0x000000079f127824 */ /* 0x000fe200078e02ff */
[----:B------:R-:W-:Y:S01]  /*2210*/  IADD3 R88, P6, R160, R168, RZ ;  /* 0x000000a8a0587210 */ /* 0x000fe20007fde0ff */
[----:B------:R0:W-:Y:S01]  /*2220*/  @P5 STG.E desc[UR14][R22.64], R17 ;  /* 0x0000001116005986 */ /* 0x0001e2000c10190e */
[----:B------:R-:W-:-:S03]  /*2230*/  IMAD.MOV.U32 R172, RZ, RZ, R170 ;  /* 0x000000ffffac7224 */ /* 0x000fc600078e00aa */
[----:B------:R-:W-:Y:S02]  /*2240*/  IMAD.X R89, R161, 0x1, R173, P6 ;  /* 0x00000001a1597824 */ /* 0x000fe400030e06ad */
[----:B------:R-:W-:-:S04]  /*2250*/  IMAD.WIDE.U32 R164, R5, UR8, R88 ;  /* 0x0000000805a47c25 */ /* 0x000fc8000f8e0058 */
[----:B------:R-:W-:Y:S05]  /*2260*/  @!P3 BRA `(.L_x_30) ;  /* 0x000000000004b947 */ /* 0x000fea0003800000 */
[----:B------:R1:W5:Y:S02]  /*2270*/  LDG.E.LTC128B R172, desc[UR14][R20.64+0x20] ;  /* 0x0000200e14ac7981 */ /* 0x000364000c1e1920 */
.L_x_30:
[----:B------:R-:W-:Y:S05]  /*2280*/  BSYNC B1 ;  /* 0x0000000000017941 */ /* 0x000fea0003800000 */
.L_x_29:
[----:B------:R-:W-:Y:S01]  /*2290*/  ISETP.GT.AND P6, PT, R12, 0x1, P1 ;  /* 0x000000010c00780c */ /* 0x000fe20000fc4270 */
[----:B------:R-:W-:Y:S02]  /*22a0*/  IMAD.IADD R19, R9, 0x1, R165 ;  /* 0x0000000109137824 */ /* 0x000fe400078e02a5 */
[----:B0----5:R-:W-:Y:S01]  /*22b0*/  FMUL R17, R172, R15 ;  /* 0x0000000fac117220 */ /* 0x021fe20000400000 */
[----:B------:R-:W-:Y:S01]  /*22c0*/  IMAD.WIDE.U32 R168, R158, 0x7, R168 ;  /* 0x000000079ea87825 */ /* 0x000fe200078e00a8 */
[----:B------:R-:W-:Y:S01]  /*22d0*/  LEA R88, P5, R164, UR10, 0x2 ;  /* 0x0000000aa4587c11 */ /* 0x000fe2000f8a10ff */
[----:B------:R-:W-:Y:S02]  /*22e0*/  BSSY B1, `(.L_x_31) ;  /* 0x000000b000017945 */ /* 0x000fe40003800000 */
[----:B------:R-:W-:Y:S01]  /*22f0*/  FFMA R165, R90, R16, R17 ;  /* 0x000000105aa57223 */ /* 0x000fe20000000011 */
[----:B------:R-:W-:Y:S01]  /*2300*/  IMAD.IADD R173, R169, 0x1, R18 ;  /* 0x00000001a9ad7824 */ /* 0x000fe200078e0212 */
[----:B------:R-:W-:-:S02]  /*2310*/  LEA.HI.X R89, R164, UR11, R19, 0x2, P5 ;  /* 0x0000000ba4597c11 */ /* 0x000fc4000a8f1413 */
[----:B------:R-:W-:Y:S01]  /*2320*/  IADD3 R17, P5, R156, R168, RZ ;  /* 0x000000a89c117210 */ /* 0x000fe20007fbe0ff */
[----:B------:R0:W-:Y:S01]  /*2330*/  @P3 STG.E desc[UR14][R152.64+0x20], R165 ;  /* 0x000020a598003986 */ /* 0x0001e2000c10190e */
[----:B------:R-:W-:-:S03]  /*2340*/  ISETP.GT.AND P3, PT, R12, 0x8, P2 ;  /* 0x000000080c00780c */ /* 0x000fc60001764270 */
[----:B------:R-:W-:Y:S01]  /*2350*/  IMAD.X R164, R173, 0x1, R155, P5 ;  /* 0x00000001ada47824 */ /* 0x000fe200028e069b */
[----:B------:R-:W-:Y:S01]  /*2360*/  LEA R170, P5, R17, UR10, 0x2 ;  /* 0x0000000a11aa7c11 */ /* 0x000fe2000f8a10ff */
[----:B------:R-:W-:-:S12]  /*2370*/  @!P6 BRA `(.L_x_32) ;  /* 0x000000000004e947 */ /* 0x000fd80003800000 */
[----:B------:R2:W5:Y:S02]  /*2380*/  LDG.E.LTC128B R172, desc[UR14][R88.64+0x20] ;  /* 0x0000200e58ac7981 */ /* 0x000564000c1e1920 */
.L_x_32:
[----:B------:R-:W-:Y:S05]  /*2390*/  BSYNC B1 ;  /* 0x0000000000017941 */ /* 0x000fea0003800000 */
.L_x_31:
[----:B-----5:R-:W-:Y:S01]  /*23a0*/  FMUL R90, R172, R15 ;  /* 0x0000000fac5a7220 */ /* 0x020fe20000400000 */
[----:B------:R-:W-:Y:S01]  /*23b0*/  IMAD.MOV.U32 R180, RZ, RZ, R172 ;  /* 0x000000ffffb47224 */ /* 0x000fe200078e00ac */
[----:B------:R-:W-:Y:S02]  /*23c0*/  LEA.HI.X R171, R17, UR11, R164, 0x2, P5 ;  /* 0x0000000b11ab7c11 */ /* 0x000fe4000a8f14a4 */
[----:B------:R-:W-:-:S05]  /*23d0*/  FFMA R175, R91, R16, R90 ;  /* 0x000000105baf7223 */ /* 0x000fca000000005a */
[----:B------:R3:W-:Y:S04]  /*23e0*/  @P6 STG.E desc[UR14][R22.64+0x20], R175 ;  /* 0x000020af16006986 */ /* 0x0007e8000c10190e */
[----:B------:R-:W4:Y:S01]  /*23f0*/  @P3 LDG.E.LTC128B R180, desc[UR14][R170.64] ;  /* 0x0000000eaab43981 */ /* 0x000f22000c1e1920 */
[----:B------:R-:W-:Y:S01]  /*2400*/  IADD3 R172, P5, R168, R158, RZ ;  /* 0x0000009ea8ac7210 */ /* 0x000fe20007fbe0ff */
[----:B0-----:R-:W-:Y:S02]  /*2410*/  IMAD R165, R167, 0x1c, RZ ;  /* 0x0000001ca7a57824 */ /* 0x001fe400078e02ff */
[----:B------:R-:W-:Y:S01]  /*2420*/  IMAD.WIDE.U32 R168, R166, 0x1c, R22 ;  /* 0x0000001ca6a87825 */ /* 0x000fe200078e0016 */
[----:B------:R-:W-:-:S03]  /*2430*/  IADD3 R19, P6, R172, R156, RZ ;  /* 0x0000009cac137210 */ /* 0x000fc60007fde0ff */
[----:B------:R-:W-:Y:S01]  /*2440*/  IMAD.X R173, R173, 0x1, R159, P5 ;  /* 0x00000001adad7824 */ /* 0x000fe200028e069f */
[----:B------:R-:W-:Y:S01]  /*2450*/  ISETP.GT.AND P5, PT, R12, 0x9, P2 ;  /* 0x000000090c00780c */ /* 0x000fe200017a4270 */
[----:B------:R-:W-:Y:S02]  /*2460*/  IMAD.IADD R165, R169, 0x1, R165 ;  /* 0x00000001a9a57824 */ /* 0x000fe400078e02a5 */
[----:B------:R-:W-:Y:S01]  /*2470*/  IMAD.X R164, R173, 0x1, R155, P6 ;  /* 0x00000001ada47824 */ /* 0x000fe200030e069b */
[----:B------:R-:W-:-:S04]  /*2480*/  LEA R90, P6, R19, UR10, 0x2 ;  /* 0x0000000a135a7c11 */ /* 0x000fc8000f8c10ff */
[----:B------:R-:W-:Y:S01]  /*2490*/  LEA.HI.X R91, R19, UR11, R164, 0x2, P6 ;  /* 0x0000000b135b7c11 */ /* 0x000fe2000b0f14a4 */
[----:B------:R-:W-:Y:S02]  /*24a0*/  IMAD.MOV.U32 R164, RZ, RZ, R168 ;  /* 0x000000ffffa47224 */ /* 0x000fe400078e00a8 */
[----:B------:R-:W-:-:S04]  /*24b0*/  IMAD.WIDE.U32 R162, R158, 0x7, R162 ;  /* 0x000000079ea27825 */ /* 0x000fc800078e00a2 */
[----:B----4-:R-:W-:-:S04]  /*24c0*/  FMUL R17, R180, R15 ;  /* 0x0000000fb4117220 */ /* 0x010fc80000400000 */
[----:B------:R-:W-:-:S05]  /*24d0*/  FFMA R17, R92, R16, R17 ;  /* 0x000000105c117223 */ /* 0x000fca0000000011 */
[----:B------:R0:W-:Y:S04]  /*24e0*/  @P3 STG.E desc[UR14][R164.64], R17 ;  /* 0x00000011a4003986 */ /* 0x0001e8000c10190e */
[----:B------:R4:W2:Y:S01]  /*24f0*/  @P5 LDG.E.LTC128B R180, desc[UR14][R90.64] ;  /* 0x0000000e5ab45981 */ /* 0x0008a2000c1e1920 */
[----:B------:R-:W-:Y:S01]  /*2500*/  IMAD.IADD R177, R18, 0x1, R163 ;  /* 0x0000000112b17824 */ /* 0x000fe200078e02a3 */
[-C--:B------:R-:W-:Y:S01]  /*2510*/  IADD3 R170, P6, R162, R158.reuse, RZ ;  /* 0x0000009ea2aa7210 */ /* 0x080fe20007fde0ff */
[----:B------:R-:W-:Y:S01]  /*2520*/  IMAD.MOV.U32 R176, RZ, RZ, R162 ;  /* 0x000000ffffb07224 */ /* 0x000fe200078e00a2 */
[----:B------:R-:W-:Y:S01]  /*2530*/  SHF.L.U64.HI R19, R166, 0x5, R167 ;  /* 0x00000005a6137819 */ /* 0x000fe200000102a7 */
[----:B------:R-:W-:Y:S01]  /*2540*/  IMAD.WIDE.U32 R172, R158, 0x7, R172 ;  /* 0x000000079eac7825 */ /* 0x000fe200078e00ac */
[----:B------:R-:W-:Y:S03]  /*2550*/  BSSY B1, `(.L_x_33) ;  /* 0x000001b000017945 */ /* 0x000fe60003800000 */
[----:B---3--:R-:W-:-:S04]  /*2560*/  IMAD.WIDE.U32 R174, R11, R158, R176 ;  /* 0x0000009e0bae7225 */ /* 0x008fc800078e00b0 */
[----:B------:R-:W-:Y:S01]  /*2570*/  IMAD.X R171, R177, 0x1, R159, P6 ;  /* 0x00000001b1ab7824 */ /* 0x000fe200030e069f */
[----:B------:R-:W-:Y:S01]  /*2580*/  IADD3 R174, P3, R160, R174, RZ ;  /* 0x000000aea0ae7210 */ /* 0x000fe20007f7e0ff */
[----:B0-----:R-:W-:Y:S02]  /*2590*/  IMAD.SHL.U32 R17, R166, 0x20, RZ ;  /* 0x00000020a6117824 */ /* 0x001fe400078e00ff */
[----:B------:R-:W-:Y:S01]  /*25a0*/  IMAD.WIDE.U32 R162, R11, R158, R170 ;  /* 0x0000009e0ba27225 */ /* 0x000fe200078e00aa */
[----:B------:R-:W-:-:S03]  /*25b0*/  IADD3.X R175, R161, R8, R175, P3, !PT ;  /* 0x00000008a1af7210 */ /* 0x000fc60001ffe4af */
[----:B------:R-:W-:Y:S01]  /*25c0*/  IMAD.WIDE.U32 R176, R158, 0x7, R176 ;  /* 0x000000079eb07825 */ /* 0x000fe200078e00b0 */
[----:B------:R-:W-:-:S03]  /*25d0*/  IADD3 R178, P6, R160, R162, RZ ;  /* 0x000000a2a0b27210 */ /* 0x000fc60007fde0ff */
[----:B------:R-:W-:Y:S01]  /*25e0*/  IMAD.WIDE.U32 R174, R5, UR8, R174 ;  /* 0x0000000805ae7c25 */ /* 0x000fe2000f8e00ae */
[----:B------:R-:W-:-:S03]  /*25f0*/  IADD3.X R179, R161, R8, R163, P6, !PT ;  /* 0x00000008a1b37210 */ /* 0x000fc600037fe4a3 */
[----:B----4-:R-:W-:Y:S01]  /*2600*/  IMAD.IADD R91, R9, 0x1, R175 ;  /* 0x00000001095b7824 */ /* 0x010fe200078e02af */
[----:B------:R-:W-:Y:S01]  /*2610*/  LEA R162, P3, R174, UR10, 0x2 ;  /* 0x0000000aaea27c11 */ /* 0x000fe2000f8610ff */
[----:B------:R-:W-:Y:S01]  /*2620*/  IMAD.WIDE.U32 R166, R5, UR8, R178 ;  /* 0x0000000805a67c25 */ /* 0x000fe2000f8e00b2 */
[----:B------:R-:W-:Y:S02]  /*2630*/  IADD3 R175, P6, R156, R172, RZ ;  /* 0x000000ac9caf7210 */ /* 0x000fe40007fde0ff */
[----:B------:R-:W-:Y:S01]  /*2640*/  LEA.HI.X R163, R174, UR11, R91, 0x2, P3 ;  /* 0x0000000baea37c11 */ /* 0x000fe200098f145b */
[----:B------:R-:W-:Y:S01]  /*2650*/  IMAD.IADD R179, R9, 0x1, R167 ;  /* 0x0000000109b37824 */ /* 0x000fe200078e02a7 */
[----:B------:R-:W-:Y:S01]  /*2660*/  IADD3 R90, P3, R17, R22, RZ ;  /* 0x00000016115a7210 */ /* 0x000fe20007f7e0ff */
[----:B------:R-:W-:-:S04]  /*2670*/  IMAD.IADD R182, R18, 0x1, R173 ;  /* 0x0000000112b67824 */ /* 0x000fc800078e02ad */
[----:B------:R-:W-:Y:S02]  /*2680*/  IMAD.X R91, R19, 0x1, R23, P3 ;  /* 0x00000001135b7824 */ /* 0x000fe400018e0617 */
[----:B--2---:R-:W-:-:S04]  /*2690*/  FMUL R92, R180, R15 ;  /* 0x0000000fb45c7220 */ /* 0x004fc80000400000 */
[----:B------:R-:W-:Y:S01]  /*26a0*/  FFMA R181, R93, R16, R92 ;  /* 0x000000105db57223 */ /* 0x000fe2000000005c */
[----:B------:R-:W-:-:S04]  /*26b0*/  LEA R92, P3, R166, UR10, 0x2 ;  /* 0x0000000aa65c7c11 */ /* 0x000fc8000f8610ff */
[----:B------:R0:W-:Y:S01]  /*26c0*/  @P5 STG.E desc[UR14][R90.64], R181 ;  /* 0x000000b55a005986 */ /* 0x0001e2000c10190e */
[----:B------:R-:W-:-:S13]  /*26d0*/  ISETP.GT.AND P5, PT, R12, 0x8, P1 ;  /* 0x000000080c00780c */ /* 0x000fda0000fa4270 */
[----:B0-----:R-:W-:Y:S05]  /*26e0*/  @!P5 BRA `(.L_x_34) ;  /* 0x000000000004d947 */ /* 0x001fea0003800000 */
[----:B------:R0:W5:Y:S02]  /*26f0*/  LDG.E.LTC128B R180, desc[UR14][R162.64+0x20] ;  /* 0x0000200ea2b47981 */ /* 0x000164000c1e1920 */
.L_x_34:
[----:B------:R-:W-:Y:S05]  /*2700*/  BSYNC B1 ;  /* 0x0000000000017941 */ /* 0x000fea0003800000 */
.L_x_33:
[----:B-----5:R-:W-:Y:S01]  /*2710*/  FMUL R167, R180, R15 ;  /* 0x0000000fb4a77220 */ /* 0x020fe20000400000 */
[----:B------:R-:W-:Y:S01]  /*2720*/  LEA.HI.X R93, R166, UR11, R179, 0x2, P3 ;  /* 0x0000000ba65d7c11 */ /* 0x000fe200098f14b3 */
[----:B------:R-:W-:Y:S01]  /*2730*/  IMAD.X R178, R182, 0x1, R155, P6 ;  /* 0x00000001b6b27824 */ /* 0x000fe200030e069b */
[C---:B------:R-:W-:Y:S01]  /*2740*/  LEA R166, P3, R175.reuse, UR10, 0x2 ;  /* 0x0000000aafa67c11 */ /* 0x040fe2000f8610ff */
[----:B------:R-:W-:Y:S01]  /*2750*/  FFMA R181, R94, R16, R167 ;  /* 0x000000105eb57223 */ /* 0x000fe200000000a7 */
[----:B------:R-:W-:Y:S01]  /*2760*/  IADD3 R174, P6, R176, R158, RZ ;  /* 0x0000009eb0ae7210 */ /* 0x000fe20007fde0ff */
[----:B------:R-:W-:Y:S01]  /*2770*/  BSSY B1, `(.L_x_35) ;  /* 0x000000b000017945 */ /* 0x000fe20003800000 */
[----:B------:R-:W-:Y:S02]  /*2780*/  LEA.HI.X R167, R175, UR11, R178, 0x2, P3 ;  /* 0x0000000bafa77c11 */ /* 0x000fe400098f14b2 */
[----:B------:R2:W-:Y:S01]  /*2790*/  @P5 STG.E desc[UR14][R164.64+0x20], R181 ;  /* 0x000020b5a4005986 */ /* 0x0005e2000c10190e */
[----:B------:R-:W-:-:S02]  /*27a0*/  ISETP.GT.AND P5, PT, R12, 0x9, P1 ;  /* 0x000000090c00780c */ /* 0x000fc40000fa4270 */
[----:B------:R-:W-:Y:S02]  /*27b0*/  IADD3 R172, P3, R172, R158, RZ ;  /* 0x0000009eacac7210 */ /* 0x000fe40007f7e0ff */
[----:B------:R-:W-:Y:S02]  /*27c0*/  IADD3.X R175, R159, R18, R177, P6, !PT ;  /* 0x000000129faf7210 */ /* 0x000fe400037fe4b1 */
[----:B------:R-:W-:Y:S01]  /*27d0*/  IADD3 R179, P6, R172, R156, RZ ;  /* 0x0000009cacb37210 */ /* 0x000fe20007fde0ff */
[----:B------:R-:W-:Y:S02]  /*27e0*/  IMAD.X R173, R182, 0x1, R159, P3 ;  /* 0x00000001b6ad7824 */ /* 0x000fe400018e069f */
[----:B------:R-:W-:-:S04]  /*27f0*/  IMAD.WIDE.U32 R176, R11, R158, R174 ;  /* 0x0000009e0bb07225 */ /* 0x000fc800078e00ae */
[----:B--2---:R-:W-:Y:S06]  /*2800*/  @!P5 BRA `(.L_x_36) ;  /* 0x000000000004d947 */ /* 0x004fec0003800000 */
[----:B------:R2:W5:Y:S02]  /*2810*/  LDG.E.LTC128B R180, desc[UR14][R92.64+0x20] ;  /* 0x0000200e5cb47981 */ /* 0x000564000c1e1920 */
.L_x_36:
[----:B------:R-:W-:Y:S05]  /*2820*/  BSYNC B1 ;  /* 0x0000000000017941 */ /* 0x000fea0003800000 */
.L_x_35:
[----:B-----5:R-:W-:Y:S01]  /*2830*/  FMUL R178, R180, R15 ;  /* 0x0000000fb4b27220 */ /* 0x020fe20000400000 */
[----:B------:R-:W-:Y:S01]  /*2840*/  IMAD.X R182, R173, 0x1, R155, P6 ;  /* 0x00000001adb67824 */ /* 0x000fe200030e069b */
[----:B------:R-:W-:Y:S01]  /*2850*/  LEA R94, P6, R179, UR10, 0x2 ;  /* 0x0000000ab35e7c11 */ /* 0x000fe2000f8c10ff */
[----:B------:R-:W-:Y:S01]  /*2860*/  BSSY B1, `(.L_x_37) ;  /* 0x000000d000017945 */ /* 0x000fe20003800000 */
[----:B------:R-:W-:Y:S01]  /*2870*/  FFMA R169, R95, R16, R178 ;  /* 0x000000105fa97223 */ /* 0x000fe200000000b2 */
[----:B------:R-:W-:Y:S02]  /*2880*/  IADD3 R176, P3, R160, R176, RZ ;  /* 0x000000b0a0b07210 */ /* 0x000fe40007f7e0ff */
[----:B------:R-:W-:Y:S01]  /*2890*/  LEA.HI.X R95, R179, UR11, R182, 0x2, P6 ;  /* 0x0000000bb35f7c11 */ /* 0x000fe2000b0f14b6 */
[----:B------:R-:W-:Y:S01]  /*28a0*/  IMAD.WIDE.U32 R178, R158, 0x7, R170 ;  /* 0x000000079eb27825 */ /* 0x000fe200078e00aa */
[----:B------:R3:W-:Y:S01]  /*28b0*/  @P5 STG.E desc[UR14][R90.64+0x20], R169 ;  /* 0x000020a95a005986 */ /* 0x0007e2000c10190e */
[----:B------:R-:W-:-:S02]  /*28c0*/  ISETP.GT.AND P5, PT, R12, 0x10, P2 ;  /* 0x000000100c00780c */ /* 0x000fc400017a4270 */
[----:B------:R-:W-:Y:S01]  /*28d0*/  IADD3.X R177, R161, R8, R177, P3, !PT ;  /* 0x00000008a1b17210 */ /* 0x000fe20001ffe4b1 */
[----:B------:R-:W-:Y:S01]  /*28e0*/  IMAD.MOV.U32 R182, RZ, RZ, R180 ;  /* 0x000000ffffb67224 */ /* 0x000fe200078e00b4 */
[----:B------:R-:W-:Y:S02]  /*28f0*/  IADD3 R168, P6, R17, R168, RZ ;  /* 0x000000a811a87210 */ /* 0x000fe40007fde0ff */
[----:B------:R-:W-:-:S07]  /*2900*/  IADD3 R170, P3, R178, R158, RZ ;  /* 0x0000009eb2aa7210 */ /* 0x000fce0007f7e0ff */
[----:B---3--:R-:W-:Y:S06]  /*2910*/  @!P5 BRA `(.L_x_38) ;  /* 0x000000000004d947 */ /* 0x008fec0003800000 */
[----:B------:R3:W5:Y:S02]  /*2920*/  LDG.E.LTC128B R182, desc[UR14][R166.64] ;  /* 0x0000000ea6b67981 */ /* 0x000764000c1e1920 */
.L_x_38:
[----:B------:R-:W-:Y:S05]  /*2930*/  BSYNC B1 ;  /* 0x0000000000017941 */ /* 0x000fea0003800000 */
.L_x_37:
[----:B------:R-:W-:Y:S01]  /*2940*/  IADD3.X R171, R159, R18, R179, P3, !PT ;  /* 0x000000129fab7210 */ /* 0x000fe20001ffe4b3 */
[----:B---3-5:R-:W-:Y:S01]  /*2950*/  FMUL R167, R182, R15 ;  /* 0x0000000fb6a77220 */ /* 0x028fe20000400000 */
[----:B------:R-:W-:Y:S01]  /*2960*/  ISETP.GT.AND P3, PT, R12, 0x11, P2 ;  /* 0x000000110c00780c */ /* 0x000fe20001764270 */
[----:B------:R-:W-:Y:S01]  /*2970*/  IMAD.WIDE.U32 R176, R5, UR8, R176 ;  /* 0x0000000805b07c25 */ /* 0x000fe2000f8e00b0 */
[----:B------:R-:W-:Y:S03]  /*2980*/  BSSY B1, `(.L_x_39) ;  /* 0x000000b000017945 */ /* 0x000fe60003800000 */
[----:B------:R-:W-:Y:S01]  /*2990*/  FFMA R183, R96, R16, R167 ;  /* 0x0000001060b77223 */ /* 0x000fe200000000a7 */
[----:B------:R-:W-:Y:S01]  /*29a0*/  IMAD.X R169, R19, 0x1, R165, P6 ;  /* 0x0000000113a97824 */ /* 0x000fe200030e06a5 */
[----:B------:R-:W-:Y:S01]  /*29b0*/  LEA R166, P6, R176, UR10, 0x2 ;  /* 0x0000000ab0a67c11 */ /* 0x000fe2000f8c10ff */
[----:B------:R-:W-:-:S03]  /*29c0*/  IMAD.WIDE.U32 R178, R11, R158, R170 ;  /* 0x0000009e0bb27225 */ /* 0x000fc600078e00aa */
[----:B------:R3:W-:Y:S01]  /*29d0*/  @P5 STG.E desc[UR14][R168.64], R183 ;  /* 0x000000b7a8005986 */ /* 0x0007e2000c10190e */
[----:B------:R-:W-:Y:S01]  /*29e0*/  IMAD.IADD R167, R9, 0x1, R177 ;  /* 0x0000000109a77824 */ /* 0x000fe200078e02b1 */
[----:B------:R-:W-:-:S04]  /*29f0*/  IADD3 R180, P5, R160, R178, RZ ;  /* 0x000000b2a0b47210 */ /* 0x000fc80007fbe0ff */
[----:B------:R-:W-:Y:S01]  /*2a00*/  LEA.HI.X R167, R176, UR11, R167, 0x2, P6 ;  /* 0x0000000bb0a77c11 */ /* 0x000fe2000b0f14a7 */
[----:B------:R-:W-:Y:S08]  /*2a10*/  @!P3 BRA `(.L_x_40) ;  /* 0x000000000004b947 */ /* 0x000ff00003800000 */
[----:B------:R4:W5:Y:S02]  /*2a20*/  LDG.E.LTC128B R182, desc[UR14][R94.64] ;  /* 0x0000000e5eb67981 */ /* 0x000964000c1e1920 */
.L_x_40:
[----:B------:R-:W-:Y:S05]  /*2a30*/  BSYNC B1 ;  /* 0x0000000000017941 */ /* 0x000fea0003800000 */
.L_x_39:
[----:B----4-:R-:W-:Y:S01]  /*2a40*/  IADD3 R94, P6, R17, R90, RZ ;  /* 0x0000005a115e7210 */ /* 0x010fe20007fde0ff */
[----:B-----5:R-:W-:Y:S01]  /*2a50*/  FMUL R96, R182, R15 ;  /* 0x0000000fb6607220 */ /* 0x020fe20000400000 */
[----:B------:R-:W-:Y:S01]  /*2a60*/  IADD3.X R181, R161, R8, R179, P5, !PT ;  /* 0x00000008a1b57210 */ /* 0x000fe20002ffe4b3 */
[----:B------:R-:W-:Y:S01]  /*2a70*/  BSSY B1, `(.L_x_41) ;  /* 0x0000008000017945 */ /* 0x000fe20003800000 */
[----:B------:R-:W-:Y:S01]  /*2a80*/  ISETP.GT.AND P5, PT, R12, 0x10, P1 ;  /* 0x000000100c00780c */ /* 0x000fe20000fa4270 */
[----:B------:R-:W-:Y:S02]  /*2a90*/  IMAD.X R95, R19, 0x1, R91, P6 ;  /* 0x00000001135f7824 */ /* 0x000fe400030e065b */
[----:B------:R-:W-:Y:S01]  /*2aa0*/  FFMA R97, R97, R16, R96 ;  /* 0x0000001061617223 */ /* 0x000fe20000000060 */
[----:B------:R-:W-:-:S04]  /*2ab0*/  IMAD.WIDE.U32 R176, R5, UR8, R180 ;  /* 0x0000000805b07c25 */ /* 0x000fc8000f8e00b4 */
[----:B------:R4:W-:Y:S05]  /*2ac0*/  @P3 STG.E desc[UR14][R94.64], R97 ;  /* 0x000000615e003986 */ /* 0x0009ea000c10190e */
[----:B------:R-:W-:Y:S05]  /*2ad0*/  @!P5 BRA `(.L_x_42) ;  /* 0x000000000004d947 */ /* 0x000fea0003800000 */
[----:B------:R0:W5:Y:S02]  /*2ae0*/  LDG.E.LTC128B R182, desc[UR14][R166.64+0x20] ;  /* 0x0000200ea6b67981 */ /* 0x000164000c1e1920 */
.L_x_42:
[----:B------:R-:W-:Y:S05]  /*2af0*/  BSYNC B1 ;  /* 0x0000000000017941 */ /* 0x000fea0003800000 */
.L_x_41:
[----:B----45:R-:W-:Y:S01]  /*2b00*/  FMUL R97, R182, R15 ;  /* 0x0000000fb6617220 */ /* 0x030fe20000400000 */
[----:B------:R-:W-:Y:S01]  /*2b10*/  ISETP.GT.AND P3, PT, R12, 0x11, P1 ;  /* 0x000000110c00780c */ /* 0x000fe20000f64270 */
[----:B------:R-:W-:Y:S01]  /*2b20*/  IMAD.IADD R177, R9, 0x1, R177 ;  /* 0x0000000109b17824 */ /* 0x000fe200078e02b1 */
[----:B------:R-:W-:Y:S01]  /*2b30*/  LEA R96, P6, R176, UR10, 0x2 ;  /* 0x0000000ab0607c11 */ /* 0x000fe2000f8c10ff */
[----:B------:R-:W-:Y:S01]  /*2b40*/  FFMA R179, R98, R16, R97 ;  /* 0x0000001062b37223 */ /* 0x000fe20000000061 */
[----:B------:R-:W-:Y:S01]  /*2b50*/  BSSY B1, `(.L_x_43) ;  /* 0x0000006000017945 */ /* 0x000fe20003800000 */
[----:B------:R-:W-:Y:S01]  /*2b60*/  IMAD.WIDE.U32 R174, R158, 0x7, R174 ;  /* 0x000000079eae7825 */ /* 0x000fe200078e00ae */
[----:B------:R-:W-:Y:S02]  /*2b70*/  LEA.HI.X R97, R176, UR11, R177, 0x2, P6 ;  /* 0x0000000bb0617c11 */ /* 0x000fe4000b0f14b1 */
[----:B------:R4:W-:Y:S05]  /*2b80*/  @P5 STG.E desc[UR14][R168.64+0x20], R179 ;  /* 0x000020b3a8005986 */ /* 0x0009ea000c10190e */
[----:B------:R-:W-:Y:S05]  /*2b90*/  @!P3 BRA `(.L_x_44) ;  /* 0x000000000004b947 */ /* 0x000fea0003800000 */
[----:B------:R0:W5:Y:S02]  /*2ba0*/  LDG.E.LTC128B R182, desc[UR14][R96.64+0x20] ;  /* 0x0000200e60b67981 */ /* 0x000164000c1e1920 */
.L_x_44:
[----:B------:R-:W-:Y:S05]  /*2bb0*/  BSYNC B1 ;  /* 0x0000000000017941 */ /* 0x000fea0003800000 */
.L_x_43:
[----:B------:R-:W-:Y:S01]  /*2bc0*/  IADD3 R176, P5, R174, R158, RZ ;  /* 0x0000009eaeb07210 */ /* 0x000fe20007fbe0ff */
[----:B-----5:R-:W-:Y:S01]  /*2bd0*/  FMUL R98, R182, R15 ;  /* 0x0000000fb6627220 */ /* 0x020fe20000400000 */
[----:B----4-:R-:W-:Y:S01]  /*2be0*/  IMAD.WIDE.U32 R178, R158, 0x7, R172 ;  /* 0x000000079eb27825 */ /* 0x010fe200078e00ac */
[----:B------:R-:W-:Y:S01]  /*2bf0*/  BSSY B1, `(.L_x_45) ;  /* 0x0000018000017945 */ /* 0x000fe20003800000 */
[----:B------:R-:W-:Y:S02]  /*2c00*/  IADD3.X R177, R159, R18, R175, P5, !PT ;  /* 0x000000129fb17210 */ /* 0x000fe40002ffe4af */
[----:B---3--:R-:W-:Y:S01]  /*2c10*/  FFMA R183, R99, R16, R98 ;  /* 0x0000001063b77223 */ /* 0x008fe20000000062 */
[----:B------:R-:W-:Y:S01]  /*2c20*/  IADD3 R172, P5, R17, R168, RZ ;  /* 0x000000a811ac7210 */ /* 0x000fe20007fbe0ff */
[----:B------:R-:W-:Y:S01]  /*2c30*/  IMAD.IADD R179, R18, 0x1, R179 ;  /* 0x0000000112b37824 */ /* 0x000fe200078e02b3 */
[----:B------:R-:W-:Y:S01]  /*2c40*/  IADD3 R99, P6, R156, R178, RZ ;  /* 0x000000b29c637210 */ /* 0x000fe20007fde0ff */
[-C--:B------:R-:W-:Y:S01]  /*2c50*/  IMAD.WIDE.U32 R174, R11, R158.reuse, R176 ;  /* 0x0000009e0bae7225 */ /* 0x080fe200078e00b0 */
[----:B------:R3:W-:Y:S01]  /*2c60*/  @P3 STG.E desc[UR14][R94.64+0x20], R183 ;  /* 0x000020b75e003986 */ /* 0x0007e2000c10190e */
[----:B------:R-:W-:-:S02]  /*2c70*/  IADD3 R178, P3, R178, R158, RZ ;  /* 0x0000009eb2b27210 */ /* 0x000fc40007f7e0ff */
[----:B------:R-:W-:Y:S01]  /*2c80*/  IMAD.X R173, R19, 0x1, R169, P5 ;  /* 0x0000000113ad7824 */ /* 0x000fe200028e06a9 */
[----:B------:R-:W-:Y:S01]  /*2c90*/  ISETP.GT.AND P5, PT, R12, 0x18, P2 ;  /* 0x000000180c00780c */ /* 0x000fe200017a4270 */
[----:B------:R-:W-:Y:S01]  /*2ca0*/  IMAD.X R180, R179, 0x1, R155, P6 ;  /* 0x00000001b3b47824 */ /* 0x000fe200030e069b */
[----:B------:R-:W-:Y:S01]  /*2cb0*/  LEA R98, P6, R99, UR10, 0x2 ;  /* 0x0000000a63627c11 */ /* 0x000fe2000f8c10ff */
[----:B------:R-:W-:-:S03]  /*2cc0*/  IMAD.WIDE.U32 R170, R158, 0x7, R170 ;  /* 0x000000079eaa7825 */ /* 0x000fc600078e00aa */
[----:B------:R-:W-:Y:S01]  /*2cd0*/  LEA.HI.X R99, R99, UR11, R180, 0x2, P6 ;  /* 0x0000000b63637c11 */ /* 0x000fe2000b0f14b4 */
[----:B------:R-:W-:Y:S01]  /*2ce0*/  IMAD.X R179, R179, 0x1, R159, P3 ;  /* 0x00000001b3b37824 */ /* 0x000fe200018e069f */
[----:B------:R-:W-:Y:S01]  /*2cf0*/  IADD3 R180, P6, R160, R174, RZ ;  /* 0x000000aea0b47210 */ /* 0x000fe20007fde0ff */
[----:B------:R-:W-:Y:S01]  /*2d00*/  IMAD.MOV.U32 R184, RZ, RZ, R182 ;  /* 0x000000ffffb87224 */ /* 0x000fe200078e00b6 */
[----:B---3--:R-:W-:Y:S02]  /*2d10*/  IADD3 R183, P3, R178, R156, RZ ;  /* 0x0000009cb2b77210 */ /* 0x008fe40007f7e0ff */
[----:B------:R-:W-:Y:S02]  /*2d20*/  IADD3.X R181, R161, R8, R175, P6, !PT ;  /* 0x00000008a1b57210 */ /* 0x000fe400037fe4af */
[----:B------:R-:W-:-:S04]  /*2d30*/  IADD3 R174, P6, R170, R158, RZ ;  /* 0x0000009eaaae7210 */ /* 0x000fc80007fde0ff */
[----:B------:R-:W-:Y:S01]  /*2d40*/  IADD3.X R175, R159, R18, R171, P6, !PT ;  /* 0x000000129faf7210 */ /* 0x000fe200037fe4ab */
[----:B------:R-:W-:Y:S08]  /*2d50*/  @!P5 BRA `(.L_x_46) ;  /* 0x000000000004d947 */ /* 0x000ff00003800000 */
[----:B------:R3:W5:Y:S02]  /*2d60*/  LDG.E.LTC128B R184, desc[UR14][R98.64] ;  /* 0x0000000e62b87981 */ /* 0x000764000c1e1920 */
.L_x_46:
[----:B------:R-:W-:Y:S05]  /*2d70*/  BSYNC B1 ;  /* 0x0000000000017941 */ /* 0x000fea0003800000 */
.L_x_45:
[----:B------:R-:W-:Y:S02]  /*2d80*/  IMAD.X R170, R179, 0x1, R155, P3 ;  /* 0x00000001b3aa7824 */ /* 0x000fe400018e069b */
[----:B---3-5:R-:W-:Y:S01]  /*2d90*/  FMUL R99, R184, R15 ;  /* 0x0000000fb8637220 */ /* 0x028fe20000400000 */
[----:B------:R-:W-:Y:S01]  /*2da0*/  ISETP.GT.AND P6, PT, R12, 0x19, P2 ;  /* 0x000000190c00780c */ /* 0x000fe200017c4270 */
[----:B------:R-:W-:Y:S01]  /*2db0*/  BSSY B1, `(.L_x_47) ;  /* 0x000000d000017945 */ /* 0x000fe20003800000 */
[----:B------:R-:W-:Y:S01]  /*2dc0*/  LEA R98, P3, R183, UR10, 0x2 ;  /* 0x0000000ab7627c11 */ /* 0x000fe2000f8610ff */
[----:B------:R-:W-:Y:S01]  /*2dd0*/  FFMA R185, R100, R16, R99 ;  /* 0x0000001064b97223 */ /* 0x000fe20000000063 */
[----:B------:R-:W-:Y:S02]  /*2de0*/  IMAD.WIDE.U32 R180, R5, UR8, R180 ;  /* 0x0000000805b47c25 */ /* 0x000fe4000f8e00b4 */
[----:B------:R-:W-:Y:S02]  /*2df0*/  LEA.HI.X R99, R183, UR11, R170, 0x2, P3 ;  /* 0x0000000bb7637c11 */ /* 0x000fe400098f14aa */
[----:B------:R-:W-:Y:S01]  /*2e00*/  IMAD.WIDE.U32 R182, R11, R158, R174 ;  /* 0x0000009e0bb67225 */ /* 0x000fe200078e00ae */
[----:B------:R3:W-:Y:S01]  /*2e10*/  @P5 STG.E desc[UR14][R172.64], R185 ;  /* 0x000000b9ac005986 */ /* 0x0007e2000c10190e */
[----:B------:R-:W-:-:S02]  /*2e20*/  IADD3 R170, P3, R17, R94, RZ ;  /* 0x0000005e11aa7210 */ /* 0x000fc40007f7e0ff */
[----:B------:R-:W-:Y:S01]  /*2e30*/  IMAD.MOV.U32 R186, RZ, RZ, R184 ;  /* 0x000000ffffba7224 */ /* 0x000fe200078e00b8 */
[----:B------:R-:W-:-:S04]  /*2e40*/  IADD3 R182, P5, R160, R182, RZ ;  /* 0x000000b6a0b67210 */ /* 0x000fc80007fbe0ff */
[----:B------:R-:W-:Y:S01]  /*2e50*/  IADD3.X R183, R161, R8, R183, P5, !PT ;  /* 0x00000008a1b77210 */ /* 0x000fe20002ffe4b7 */
[----:B------:R-:W-:Y:S08]  /*2e60*/  @!P6 BRA `(.L_x_48) ;  /* 0x000000000004e947 */ /* 0x000ff00003800000 */
[----:B------:R4:W5:Y:S02]  /*2e70*/  LDG.E.LTC128B R186, desc[UR14][R98.64] ;  /* 0x0000000e62ba7981 */ /* 0x000964000c1e1920 */
.L_x_48:
[----:B------:R-:W-:Y:S05]  /*2e80*/  BSYNC B1 ;  /* 0x0000000000017941 */ /* 0x000fea0003800000 */
.L_x_47:
[----:B-----5:R-:W-:Y:S01]  /*2e90*/  FMUL R100, R186, R15 ;  /* 0x0000000fba647220 */ /* 0x020fe20000400000 */
[----:B------:R-:W-:Y:S01]  /*2ea0*/  IMAD.X R171, R19, 0x1, R95, P3 ;  /* 0x0000000113ab7824 */ /* 0x000fe200018e065f */
[C---:B----4-:R-:W-:Y:S01]  /*2eb0*/  LEA R98, P3, R180.reuse, UR10, 0x2 ;  /* 0x0000000ab4627c11 */ /* 0x050fe2000f8610ff */
[----:B------:R-:W-:Y:S02]  /*2ec0*/  IMAD.IADD R99, R9, 0x1, R181 ;  /* 0x0000000109637824 */ /* 0x000fe400078e02b5 */
[----:B------:R-:W-:Y:S01]  /*2ed0*/  FFMA R101, R101, R16, R100 ;  /* 0x0000001065657223 */ /* 0x000fe20000000064 */
[----:B------:R-:W-:Y:S01]  /*2ee0*/  IMAD.WIDE.U32 R182, R5, UR8, R182 ;  /* 0x0000000805b67c25 */ /* 0x000fe2000f8e00b6 */
[----:B------:R-:W-:Y:S01]  /*2ef0*/  BSSY B1, `(.L_x_49) ;  /* 0x000000a000017945 */ /* 0x000fe20003800000 */
[----:B------:R-:W-:Y:S02]  /*2f00*/  LEA.HI.X R99, R180, UR11, R99, 0x2, P3 ;  /* 0x0000000bb4637c11 */ /* 0x000fe400098f1463 */
[----:B------:R4:W-:Y:S01]  /*2f10*/  @P6 STG.E desc[UR14][R170.64], R101 ;  /* 0x00000065aa006986 */ /* 0x0009e2000c10190e */
[----:B------:R-:W-:Y:S01]  /*2f20*/  ISETP.GT.AND P3, PT, R12, 0x18, P1 ;  /* 0x000000180c00780c */ /* 0x000fe20000f64270 */
[----:B------:R-:W-:Y:S01]  /*2f30*/  IMAD.WIDE.U32 R176, R158, 0x7, R176 ;  /* 0x000000079eb07825 */ /* 0x000fe200078e00b0 */
[----:B------:R-:W-:-:S03]  /*2f40*/  LEA R100, P5, R182, UR10, 0x2 ;  /* 0x0000000ab6647c11 */ /* 0x000fc6000f8a10ff */
[----:B---3--:R-:W-:-:S04]  /*2f50*/  IMAD.WIDE.U32 R184, R158, 0x7, R178 ;  /* 0x000000079eb87825 */ /* 0x008fc800078e00b2 */
[----:B------:R-:W-:-:S04]  /*2f60*/  IMAD.IADD R181, R9, 0x1, R183 ;  /* 0x0000000109b57824 */ /* 0x000fc800078e02b7 */
[----:B----4-:R-:W-:Y:S05]  /*2f70*/  @!P3 BRA `(.L_x_50) ;  /* 0x000000000004b947 */ /* 0x010fea0003800000 */
[----:B------:R3:W5:Y:S02]  /*2f80*/  LDG.E.LTC128B R186, desc[UR14][R98.64+0x20] ;  /* 0x0000200e62ba7981 */ /* 0x000764000c1e1920 */
.L_x_50:
[----:B------:R-:W-:Y:S05]  /*2f90*/  BSYNC B1 ;  /* 0x0000000000017941 */ /* 0x000fea0003800000 */
.L_x_49:
[----:B-----5:R-:W-:Y:S01]  /*2fa0*/  FMUL R179, R186, R15 ;  /* 0x0000000fbab37220 */ /* 0x020fe20000400000 */
[----:B------:R-:W-:Y:S01]  /*2fb0*/  IMAD.IADD R187, R18, 0x1, R185 ;  /* 0x0000000112bb7824 */ /* 0x000fe200078e02b9 */
[----:B------:R-:W-:Y:S01]  /*2fc0*/  IADD3 R183, P6, R156, R184, RZ ;  /* 0x000000b89cb77210 */ /* 0x000fe20007fde0ff */
[----:B------:R-:W-:Y:S01]  /*2fd0*/  BSSY B1, `(.L_x_51) ;  /* 0x000000e000017945 */ /* 0x000fe20003800000 */
[----:B------:R-:W-:Y:S01]  /*2fe0*/  FFMA R185, R102, R16, R179 ;  /* 0x0000001066b97223 */ /* 0x000fe200000000b3 */
[----:B------:R-:W-:Y:S02]  /*2ff0*/  LEA.HI.X R101, R182, UR11, R181, 0x2, P5 ;  /* 0x0000000bb6657c11 */ /* 0x000fe4000a8f14b5 */
[----:B------:R-:W-:Y:S01]  /*3000*/  IADD3 R180, P5, R176, R158, RZ ;  /* 0x0000009eb0b47210 */ /* 0x000fe20007fbe0ff */
[----:B------:R-:W-:Y:S01]  /*3010*/  IMAD.X R102, R187, 0x1, R155, P6 ;  /* 0x00000001bb667824 */ /* 0x000fe200030e069b */
[----:B------:R4:W-:Y:S01]  /*3020*/  @P3 STG.E desc[UR14][R172.64+0x20], R185 ;  /* 0x000020b9ac003986 */ /* 0x0009e2000c10190e */
[----:B------:R-:W-:-:S02]  /*3030*/  ISETP.GT.AND P3, PT, R12, 0x19, P1 ;  /* 0x000000190c00780c */ /* 0x000fc40000f64270 */
[----:B------:R-:W-:Y:S02]  /*3040*/  IADD3.X R181, R159, R18, R177, P5, !PT ;  /* 0x000000129fb57210 */ /* 0x000fe40002ffe4b1 */
[----:B------:R-:W-:Y:S02]  /*3050*/  LEA R178, P6, R183, UR10, 0x2 ;  /* 0x0000000ab7b27c11 */ /* 0x000fe4000f8c10ff */
[-C--:B------:R-:W-:Y:S01]  /*3060*/  IADD3 R182, P5, R184, R158.reuse, RZ ;  /* 0x0000009eb8b67210 */ /* 0x080fe20007fbe0ff */
[----:B------:R-:W-:Y:S01]  /*3070*/  IMAD.WIDE.U32 R176, R11, R158, R180 ;  /* 0x0000009e0bb07225 */ /* 0x000fe200078e00b4 */
[----:B------:R-:W-:-:S05]  /*3080*/  LEA.HI.X R179, R183, UR11, R102, 0x2, P6 ;  /* 0x0000000bb7b37c11 */ /* 0x000fca000b0f1466 */
[----:B----4-:R-:W-:Y:S06]  /*3090*/  @!P3 BRA `(.L_x_52) ;  /* 0x000000000004b947 */ /* 0x010fec0003800000 */
[----:B------:R4:W5:Y:S02]  /*30a0*/  LDG.E.LTC128B R186, desc[UR14][R100.64+0x20] ;  /* 0x0000200e64ba7981 */ /* 0x000964000c1e1920 */
.L_x_52:
[----:B------:R-:W-:Y:S05]  /*30b0*/  BSYNC B1 ;  /* 0x0000000000017941 */ /* 0x000fea0003800000 */
.L_x_51:
[----:B-----5:R-:W-:Y:S01]  /*30c0*/  FMUL R102, R186, R15 ;  /* 0x0000000fba667220 */ /* 0x020fe20000400000 */
[----:B------:R-:W-:Y:S01]  /*30d0*/  IMAD.X R183, R187, 0x1, R159, P5 ;  /* 0x00000001bbb77824 */ /* 0x000fe200028e069f */
[----:B------:R-:W-:Y:S01]  /*30e0*/  IADD3 R185, P6, R182, R156, RZ ;  /* 0x0000009cb6b97210 */ /* 0x000fe20007fde0ff */
[----:B------:R-:W-:Y:S01]  /*30f0*/  BSSY B1, `(.L_x_53) ;  /* 0x000000f000017945 */ /* 0x000fe20003800000 */
[----:B------:R-:W-:Y:S01]  /*3100*/  FFMA R187, R103, R16, R102 ;  /* 0x0000001067bb7223 */ /* 0x000fe20000000066 */
[----:B------:R-:W-:Y:S01]  /*3110*/  IADD3 R102, P5, R160, R176, RZ ;  /* 0x000000b0a0667210 */ /* 0x000fe20007fbe0ff */
[----:B------:R-:W-:-:S03]  /*3120*/  IMAD.WIDE.U32 R174, R158, 0x7, R174 ;  /* 0x000000079eae7825 */ /* 0x000fc600078e00ae */
[----:B------:R0:W-:Y:S01]  /*3130*/  @P3 STG.E desc[UR14][R170.64+0x20], R187 ;  /* 0x000020bbaa003986 */ /* 0x0001e2000c10190e */
[----:B------:R-:W-:Y:S01]  /*3140*/  ISETP.GT.AND P3, PT, R12, 0x20, P2 ;  /* 0x000000200c00780c */ /* 0x000fe20001764270 */
[----:B------:R-:W-:Y:S01]  /*3150*/  IMAD.X R176, R183, 0x1, R155, P6 ;  /* 0x00000001b7b07824 */ /* 0x000fe200030e069b */
[----:B------:R-:W-:Y:S01]  /*3160*/  LEA R184, P6, R185, UR10, 0x2 ;  /* 0x0000000ab9b87c11 */ /* 0x000fe2000f8c10ff */
[----:B------:R-:W-:Y:S01]  /*3170*/  IMAD.MOV.U32 R188, RZ, RZ, R186 ;  /* 0x000000ffffbc7224 */ /* 0x000fe200078e00ba */
[----:B------:R-:W-:Y:S02]  /*3180*/  IADD3.X R103, R161, R8, R177, P5, !PT ;  /* 0x00000008a1677210 */ /* 0x000fe40002ffe4b1 */
[----:B------:R-:W-:Y:S02]  /*3190*/  LEA.HI.X R185, R185, UR11, R176, 0x2, P6 ;  /* 0x0000000bb9b97c11 */ /* 0x000fe4000b0f14b0 */
[----:B------:R-:W-:Y:S01]  /*31a0*/  IADD3 R176, P5, R17, R172, RZ ;  /* 0x000000ac11b07210 */ /* 0x000fe20007fbe0ff */
[----:B------:R-:W-:-:S04]  /*31b0*/  IMAD.WIDE.U32 R102, R5, UR8, R102 ;  /* 0x0000000805667c25 */ /* 0x000fc8000f8e0066 */
[----:B0-----:R-:W-:Y:S08]  /*31c0*/  @!P3 BRA `(.L_x_54) ;  /* 0x000000000004b947 */ /* 0x001ff00003800000 */
[----:B------:R0:W5:Y:S02]  /*31d0*/  LDG.E.LTC128B R188, desc[UR14][R178.64] ;  /* 0x0000000eb2bc7981 */ /* 0x000164000c1e1920 */
.L_x_54:
[----:B------:R-:W-:Y:S05]  /*31e0*/  BSYNC B1 ;  /* 0x0000000000017941 */ /* 0x000fea0003800000 */
.L_x_53:
[----:B0----5:R-:W-:Y:S01]  /*31f0*/  FMUL R179, R188, R15 ;  /* 0x0000000fbcb37220 */ /* 0x021fe20000400000 */
[----:B------:R-:W-:Y:S01]  /*3200*/  IMAD.X R177, R19, 0x1, R173, P5 ;  /* 0x0000000113b17824 */ /* 0x000fe200028e06ad */
[----:B------:R-:W-:Y:S01]  /*3210*/  IADD3 R178, P6, R174, R158, RZ ;  /* 0x0000009eaeb27210 */ /* 0x000fe20007fde0ff */
[----:B------:R-:W-:Y:S02]  /*3220*/  IMAD.IADD R103, R9, 0x1, R103 ;  /* 0x0000000109677824 */ /* 0x000fe400078e0267 */
[----:B------:R-:W-:Y:S01]  /*3230*/  FFMA R189, R104, R16, R179 ;  /* 0x0000001068bd7223 */ /* 0x000fe200000000b3 */
[----:B------:R-:W-:Y:S01]  /*3240*/  LEA R174, P5, R102, UR10, 0x2 ;  /* 0x0000000a66ae7c11 */ /* 0x000fe2000f8a10ff */
[----:B------:R-:W-:Y:S01]  /*3250*/  BSSY B1, `(.L_x_55) ;  /* 0x0000009000017945 */ /* 0x000fe20003800000 */
[----:B------:R-:W-:Y:S02]  /*3260*/  IADD3.X R179, R159, R18, R175, P6, !PT ;  /* 0x000000129fb37210 */ /* 0x000fe400037fe4af */
[----:B------:R0:W-:Y:S01]  /*3270*/  @P3 STG.E desc[UR14][R176.64], R189 ;  /* 0x000000bdb0003986 */ /* 0x0001e2000c10190e */
[----:B------:R-:W-:-:S02]  /*3280*/  ISETP.GT.AND P3, PT, R12, 0x21, P2 ;  /* 0x000000210c00780c */ /* 0x000fc40001764270 */
[----:B------:R-:W-:Y:S01]  /*3290*/  LEA.HI.X R175, R102, UR11, R103, 0x2, P5 ;  /* 0x0000000b66af7c11 */ /* 0x000fe2000a8f1467 */
[----:B------:R-:W-:Y:S01]  /*32a0*/  IMAD.WIDE.U32 R186, R11, R158, R178 ;  /* 0x0000009e0bba7225 */ /* 0x000fe200078e00b2 */
[----:B------:R-:W-:-:S09]  /*32b0*/  IADD3 R102, P5, R17, R170, RZ ;  /* 0x000000aa11667210 */ /* 0x000fd20007fbe0ff */
[----:B0-----:R-:W-:Y:S05]  /*32c0*/  @!P3 BRA `(.L_x_56) ;  /* 0x000000000004b947 */ /* 0x001fea0003800000 */
[----:B------:R0:W5:Y:S02]  /*32d0*/  LDG.E.LTC128B R188, desc[UR14][R184.64] ;  /* 0x0000000eb8bc7981 */ /* 0x000164000c1e1920 */
.L_x_56:
[----:B------:R-:W-:Y:S05]  /*32e0*/  BSYNC B1 ;  /* 0x0000000000017941 */ /* 0x000fea0003800000 */
.L_x_55:
[----:B-----5:R-:W-:Y:S01]  /*32f0*/  FMUL R104, R188, R15 ;  /* 0x0000000fbc687220 */ /* 0x020fe20000400000 */
[----:B------:R-:W-:Y:S01]  /*3300*/  IMAD.X R103, R19, 0x1, R171, P5 ;  /* 0x0000000113677824 */ /* 0x000fe200028e06ab */
[----:B------:R-:W-:Y:S01]  /*3310*/  ISETP.GT.AND P5, PT, R12, 0x20, P1 ;  /* 0x000000200c00780c */ /* 0x000fe20000fa4270 */
[----:B------:R-:W-:Y:S01]  /*3320*/  BSSY B1, `(.L_x_57) ;  /* 0x0000007000017945 */ /* 0x000fe20003800000 */
[----:B------:R-:W-:Y:S01]  /*3330*/  FFMA R105, R105, R16, R104 ;  /* 0x0000001069697223 */ /* 0x000fe20000000068 */
[----:B0-----:R-:W-:-:S04]  /*3340*/  IADD3 R184, P6, R160, R186, RZ ;  /* 0x000000baa0b87210 */ /* 0x001fc80007fde0ff */
[----:B------:R0:W-:Y:S01]  /*3350*/  @P3 STG.E desc[UR14][R102.64], R105 ;  /* 0x0000006966003986 */ /* 0x0001e2000c10190e */
[----:B------:R-:W-:-:S05]  /*3360*/  IADD3.X R185, R161, R8, R187, P6, !PT ;  /* 0x00000008a1b97210 */ /* 0x000fca00037fe4bb */
[----:B------:R-:W-:Y:S05]  /*3370*/  @!P5 BRA `(.L_x_58) ;  /* 0x000000000004d947 */ /* 0x000fea0003800000 */
[----:B------:R0:W5:Y:S02]  /*3380*/  LDG.E.LTC128B R188, desc[UR14][R174.64+0x20] ;  /* 0x0000200eaebc7981 */ /* 0x000164000c1e1920 */
.L_x_58:
[----:B------:R-:W-:Y:S05]  /*3390*/  BSYNC B1 ;  /* 0x0000000000017941 */ /* 0x000fea0003800000 */
.L_x_57:
[----:B0----5:R-:W-:Y:S01]  /*33a0*/  FMUL R105, R188, R15 ;  /* 0x0000000fbc697220 */ /* 0x021fe20000400000 */
[----:B------:R-:W-:Y:S01]  /*33b0*/  IMAD.WIDE.U32 R184, R5, UR8, R184 ;  /* 0x0000000805b87c25 */ /* 0x000fe2000f8e00b8 */
[----:B------:R-:W-:Y:S03]  /*33c0*/  BSSY B1, `(.L_x_59) ;  /* 0x000000e000017945 */ /* 0x000fe60003800000 */
[----:B------:R-:W-:Y:S01]  /*33d0*/  FFMA R187, R106, R16, R105 ;  /* 0x000000106abb7223 */ /* 0x000fe20000000069 */
[----:B------:R-:W-:Y:S01]  /*33e0*/  IMAD.WIDE.U32 R182, R158, 0x7, R182 ;  /* 0x000000079eb67825 */ /* 0x000fe200078e00b6 */
[----:B------:R-:W-:-:S03]  /*33f0*/  LEA R104, P3, R184, UR10, 0x2 ;  /* 0x0000000ab8687c11 */ /* 0x000fc6000f8610ff */
[----:B------:R0:W-:Y:S01]  /*3400*/  @P5 STG.E desc[UR14][R176.64+0x20], R187 ;  /* 0x000020bbb0005986 */ /* 0x0001e2000c10190e */
[----:B------:R-:W-:Y:S01]  /*3410*/  ISETP.GT.AND P5, PT, R12, 0x21, P1 ;  /* 0x000000210c00780c */ /* 0x000fe20000fa4270 */
[----:B------:R-:W-:Y:S01]  /*3420*/  IMAD.IADD R105, R9, 0x1, R185 ;  /* 0x0000000109697824 */ /* 0x000fe200078e02b9 */
[----:B------:R-:W-:Y:S01]  /*3430*/  IADD3 R185, P6, R156, R182, RZ ;  /* 0x000000b69cb97210 */ /* 0x000fe20007fde0ff */
[----:B------:R-:W-:-:S03]  /*3440*/  IMAD.WIDE.U32 R180, R158, 0x7, R180 ;  /* 0x000000079eb47825 */ /* 0x000fc600078e00b4 */
[----:B------:R-:W-:Y:S01]  /*3450*/  LEA.HI.X R105, R184, UR11, R105, 0x2, P3 ;  /* 0x0000000bb8697c11 */ /* 0x000fe200098f1469 */
[----:B------:R-:W-:Y:S02]  /*3460*/  IMAD.IADD R189, R18, 0x1, R183 ;  /* 0x0000000112bd7824 */ /* 0x000fe400078e02b7 */
[----:B------:R-:W-:-:S04]  /*3470*/  IMAD.MOV.U32 R190, RZ, RZ, R188 ;  /* 0x000000ffffbe7224 */ /* 0x000fc800078e00bc */
[----:B0-----:R-:W-:Y:S05]  /*3480*/  @!P5 BRA `(.L_x_60) ;  /* 0x000000000004d947 */ /* 0x001fea0003800000 */
[----:B------:R0:W5:Y:S02]  /*3490*/  LDG.E.LTC128B R190, desc[UR14][R104.64+0x20] ;  /* 0x0000200e68be7981 */ /* 0x000164000c1e1920 */
.L_x_60:
[----:B------:R-:W-:Y:S05]  /*34a0*/  BSYNC B1 ;  /* 0x0000000000017941 */ /* 0x000fea0003800000 */
.L_x_59:
[----:B-----5:R-:W-:Y:S01]  /*34b0*/  FMUL R184, R190, R15 ;  /* 0x0000000fbeb87220 */ /* 0x020fe20000400000 */
[----:B------:R-:W-:Y:S01]  /*34c0*/  IADD3 R186, P3, R180, R158, RZ ;  /* 0x0000009eb4ba7210 */ /* 0x000fe20007f7e0ff */
[----:B------:R-:W-:Y:S01]  /*34d0*/  IMAD.X R180, R189, 0x1, R155, P6 ;  /* 0x00000001bdb47824 */ /* 0x000fe200030e069b */
[----:B------:R-:W-:Y:S01]  /*34e0*/  LEA R106, P6, R185, UR10, 0x2 ;  /* 0x0000000ab96a7c11 */ /* 0x000fe2000f8c10ff */
[----:B------:R-:W-:Y:S01]  /*34f0*/  FFMA R193, R107, R16, R184 ;  /* 0x000000106bc17223 */ /* 0x000fe200000000b8 */
[----:B------:R-:W-:Y:S01]  /*3500*/  IADD3.X R187, R159, R18, R181, P3, !PT ;  /* 0x000000129fbb7210 */ /* 0x000fe20001ffe4b5 */
[----:B------:R-:W-:Y:S01]  /*3510*/  BSSY B1, `(.L_x_61) ;  /* 0x0000010000017945 */ /* 0x000fe20003800000 */
[----:B------:R-:W-:Y:S01]  /*3520*/  LEA.HI.X R107, R185, UR11, R180, 0x2, P6 ;  /* 0x0000000bb96b7c11 */ /* 0x000fe2000b0f14b4 */
[----:B------:R-:W-:Y:S01]  /*3530*/  IMAD.WIDE.U32 R178, R158, 0x7, R178 ;  /* 0x000000079eb27825 */ /* 0x000fe200078e00b2 */
[----:B------:R0:W-:Y:S01]  /*3540*/  @P5 STG.E desc[UR14][R102.64+0x20], R193 ;  /* 0x000020c166005986 */ /* 0x0001e2000c10190e */
[----:B------:R-:W-:-:S02]  /*3550*/  ISETP.GT.AND P5, PT, R12, 0x28, P2 ;  /* 0x000000280c00780c */ /* 0x000fc400017a4270 */
[-C--:B------:R-:W-:Y:S01]  /*3560*/  IADD3 R184, P3, R182, R158.reuse, RZ ;  /* 0x0000009eb6b87210 */ /* 0x080fe20007f7e0ff */
[----:B------:R-:W-:Y:S01]  /*3570*/  IMAD.WIDE.U32 R182, R11, R158, R186 ;  /* 0x0000009e0bb67225 */ /* 0x000fe200078e00ba */
[----:B------:R-:W-:-:S03]  /*3580*/  IADD3 R180, P6, R17, R176, RZ ;  /* 0x000000b011b47210 */ /* 0x000fc60007fde0ff */
[----:B------:R-:W-:Y:S01]  /*3590*/  IMAD.X R185, R189, 0x1, R159, P3 ;  /* 0x00000001bdb97824 */ /* 0x000fe200018e069f */
[----:B------:R-:W-:Y:S01]  /*35a0*/  IADD3 R191, P3, R184, R156, RZ ;  /* 0x0000009cb8bf7210 */ /* 0x000fe20007f7e0ff */
[----:B------:R-:W-:Y:S01]  /*35b0*/  IMAD.X R181, R19, 0x1, R177, P6 ;  /* 0x0000000113b57824 */ /* 0x000fe200030e06b1 */
[----:B------:R-:W-:Y:S01]  /*35c0*/  IADD3 R188, P6, R160, R182, RZ ;  /* 0x000000b6a0bc7210 */ /* 0x000fe20007fde0ff */
[----:B------:R-:W-:-:S03]  /*35d0*/  IMAD.MOV.U32 R192, RZ, RZ, R190 ;  /* 0x000000ffffc07224 */ /* 0x000fc600078e00be */
[----:B------:R-:W-:Y:S01]  /*35e0*/  IADD3.X R189, R161, R8, R183, P6, !PT ;  /* 0x00000008a1bd7210 */ /* 0x000fe200037fe4b7 */
[----:B0-----:R-:W-:Y:S08]  /*35f0*/  @!P5 BRA `(.L_x_62) ;  /* 0x000000000004d947 */ /* 0x001ff00003800000 */
[----:B------:R0:W5:Y:S02]  /*3600*/  LDG.E.LTC128B R192, desc[UR14][R106.64] ;  /* 0x0000000e6ac07981 */ /* 0x000164000c1e1920 */
.L_x_62:
[----:B------:R-:W-:Y:S05]  /*3610*/  BSYNC B1 ;  /* 0x0000000000017941 */ /* 0x000fea0003800000 */
.L_x_61:
[----:B0----5:R-:W-:Y:S01]  /*3620*/  FMUL R107, R192, R15 ;  /* 0x0000000fc06b7220 */ /* 0x021fe20000400000 */
[----:B------:R-:W-:Y:S01]  /*3630*/  IMAD.X R190, R185, 0x1, R155, P3 ;  /* 0x00000001b9be7824 */ /* 0x000fe200018e069b */
[----:B------:R-:W-:Y:S01]  /*3640*/  LEA R106, P3, R191, UR10, 0x2 ;  /* 0x0000000abf6a7c11 */ /* 0x000fe2000f8610ff */
[----:B------:R-:W-:Y:S01]  /*3650*/  BSSY B1, `(.L_x_63) ;  /* 0x000000d000017945 */ /* 0x000fe20003800000 */
[----:B------:R-:W-:Y:S01]  /*3660*/  FFMA R193, R108, R16, R107 ;  /* 0x000000106cc17223 */ /* 0x000fe2000000006b */
[----:B------:R-:W-:Y:S01]  /*3670*/  IADD3 R182, P6, R178, R158, RZ ;  /* 0x0000009eb2b67210 */ /* 0x000fe20007fde0ff */
[----:B------:R-:W-:Y:S01]  /*3680*/  IMAD.WIDE.U32 R188, R5, UR8, R188 ;  /* 0x0000000805bc7c25 */ /* 0x000fe2000f8e00bc */
[----:B------:R-:W-:Y:S02]  /*3690*/  LEA.HI.X R107, R191, UR11, R190, 0x2, P3 ;  /* 0x0000000bbf6b7c11 */ /* 0x000fe400098f14be */
[----:B------:R-:W-:Y:S01]  /*36a0*/  ISETP.GT.AND P3, PT, R12, 0x29, P2 ;  /* 0x000000290c00780c */ /* 0x000fe20001764270 */
[----:B------:R0:W-:Y:S01]  /*36b0*/  @P5 STG.E desc[UR14][R180.64], R193 ;  /* 0x000000c1b4005986 */ /* 0x0001e2000c10190e */
[----:B------:R-:W-:Y:S01]  /*36c0*/  IADD3.X R183, R159, R18, R179, P6, !PT ;  /* 0x000000129fb77210 */ /* 0x000fe200037fe4b3 */
[----:B------:R-:W-:Y:S01]  /*36d0*/  IMAD.MOV.U32 R194, RZ, RZ, R192 ;  /* 0x000000ffffc27224 */ /* 0x000fe200078e00c0 */
[----:B------:R-:W-:Y:S01]  /*36e0*/  IADD3 R178, P5, R17, R102, RZ ;  /* 0x0000006611b27210 */ /* 0x000fe20007fbe0ff */
[----:B------:R-:W-:-:S08]  /*36f0*/  IMAD.WIDE.U32 R190, R11, R158, R182 ;  /* 0x0000009e0bbe7225 */ /* 0x000fd000078e00b6 */
[----:B0-----:R-:W-:Y:S05]  /*3700*/  @!P3 BRA `(.L_x_64) ;  /* 0x000000000004b947 */ /* 0x001fea0003800000 */
[----:B------:R0:W5:Y:S02]  /*3710*/  LDG.E.LTC128B R194, desc[UR14][R106.64] ;  /* 0x0000000e6ac27981 */ /* 0x000164000c1e1920 */
.L_x_64:
[----:B------:R-:W-:Y:S05]  /*3720*/  BSYNC B1 ;  /* 0x0000000000017941 */ /* 0x000fea0003800000 */
.L_x_63:
[----:B------:R-:W-:Y:S01]  /*3730*/  IADD3 R108, P6, R160, R190, RZ ;  /* 0x000000bea06c7210 */ /* 0x000fe20007fde0ff */
[----:B-----5:R-:W-:Y:S01]  /*3740*/  FMUL R190, R194, R15 ;  /* 0x0000000fc2be7220 */ /* 0x020fe20000400000 */
[----:B------:R-:W-:Y:S01]  /*3750*/  IMAD.X R179, R19, 0x1, R103, P5 ;  /* 0x0000000113b37824 */ /* 0x000fe200028e0667 */
[----:B0-----:R-:W-:Y:S01]  /*3760*/  LEA R106, P5, R188, UR10, 0x2 ;  /* 0x0000000abc6a7c11 */ /* 0x001fe2000f8a10ff */
[----:B------:R-:W-:Y:S02]  /*3770*/  IMAD.IADD R107, R9, 0x1, R189 ;  /* 0x00000001096b7824 */ /* 0x000fe400078e02bd */
[----:B------:R-:W-:Y:S01]  /*3780*/  FFMA R195, R109, R16, R190 ;  /* 0x000000106dc37223 */ /* 0x000fe200000000be */
[----:B------:R-:W-:Y:S01]  /*3790*/  IADD3.X R109, R161, R8, R191, P6, !PT ;  /* 0x00000008a16d7210 */ /* 0x000fe200037fe4bf */
[----:B------:R-:W-:Y:S01]  /*37a0*/  IMAD.WIDE.U32 R192, R158, 0x7, R184 ;  /* 0x000000079ec07825 */ /* 0x000fe200078e00b8 */
[----:B------:R-:W-:Y:S01]  /*37b0*/  BSSY B1, `(.L_x_65) ;  /* 0x000000e000017945 */ /* 0x000fe20003800000 */
[----:B------:R-:W-:Y:S01]  /*37c0*/  LEA.HI.X R107, R188, UR11, R107, 0x2, P5 ;  /* 0x0000000bbc6b7c11 */ /* 0x000fe2000a8f146b */
[----:B------:R0:W-:Y:S01]  /*37d0*/  @P3 STG.E desc[UR14][R178.64], R195 ;  /* 0x000000c3b2003986 */ /* 0x0001e2000c10190e */
[----:B------:R-:W-:Y:S01]  /*37e0*/  ISETP.GT.AND P3, PT, R12, 0x28, P1 ;  /* 0x000000280c00780c */ /* 0x000fe20000f64270 */
[----:B------:R-:W-:-:S04]  /*37f0*/  IMAD.WIDE.U32 R188, R158, 0x7, R186 ;  /* 0x000000079ebc7825 */ /* 0x000fc800078e00ba */
[----:B------:R-:W-:Y:S01]  /*3800*/  IMAD.WIDE.U32 R186, R5, UR8, R108 ;  /* 0x0000000805ba7c25 */ /* 0x000fe2000f8e006c */
[----:B------:R-:W-:-:S03]  /*3810*/  IADD3 R190, P5, R188, R158, RZ ;  /* 0x0000009ebcbe7210 */ /* 0x000fc60007fbe0ff */
[----:B------:R-:W-:Y:S01]  /*3820*/  IMAD.IADD R109, R9, 0x1, R187 ;  /* 0x00000001096d7824 */ /* 0x000fe200078e02bb */
[----:B------:R-:W-:Y:S01]  /*3830*/  LEA R108, P6, R186, UR10, 0x2 ;  /* 0x0000000aba6c7c11 */ /* 0x000fe2000f8c10ff */
[----:B------:R-:W-:Y:S02]  /*3840*/  IMAD.IADD R197, R18, 0x1, R193 ;  /* 0x0000000112c57824 */ /* 0x000fe400078e02c1 */
[----:B------:R-:W-:Y:S01]  /*3850*/  IMAD.MOV.U32 R196, RZ, RZ, R194 ;  /* 0x000000ffffc47224 */ /* 0x000fe200078e00c2 */
[----:B------:R-:W-:Y:S01]  /*3860*/  LEA.HI.X R109, R186, UR11, R109, 0x2, P6 ;  /* 0x0000000bba6d7c11 */ /* 0x000fe2000b0f146d */
[----:B0-----:R-:W-:Y:S08]  /*3870*/  @!P3 BRA `(.L_x_66) ;  /* 0x000000000004b947 */ /* 0x001ff00003800000 */
[----:B------:R0:W5:Y:S02]  /*3880*/  LDG.E.LTC128B R196, desc[UR14][R106.64+0x20] ;  /* 0x0000200e6ac47981 */ /* 0x000164000c1e1920 */
.L_x_66:
[----:B------:R-:W-:Y:S05]  /*3890*/  BSYNC B1 ;  /* 0x0000000000017941 */ /* 0x000fea0003800000 */
.L_x_65:
[----:B-----5:R-:W-:Y:S01]  /*38a0*/  FMUL R185, R196, R15 ;  /* 0x0000000fc4b97220 */ /* 0x020fe20000400000 */
[----:B------:R-:W-:Y:S01]  /*38b0*/  IADD3.X R191, R159, R18, R189, P5, !PT ;  /* 0x000000129fbf7210 */ /* 0x000fe20002ffe4bd */
[----:B------:R-:W-:Y:S01]  /*38c0*/  BSSY B1, `(.L_x_67) ;  /* 0x000000f000017945 */ /* 0x000fe20003800000 */
[----:B------:R-:W-:Y:S01]  /*38d0*/  IADD3 R188, P6, R156, R192, RZ ;  /* 0x000000c09cbc7210 */ /* 0x000fe20007fde0ff */
[----:B------:R-:W-:Y:S01]  /*38e0*/  FFMA R189, R110, R16, R185 ;  /* 0x000000106ebd7223 */ /* 0x000fe200000000b9 */
[----:B------:R-:W-:Y:S02]  /*38f0*/  IMAD.WIDE.U32 R182, R158, 0x7, R182 ;  /* 0x000000079eb67825 */ /* 0x000fe400078e00b6 */
[----:B------:R-:W-:Y:S02]  /*3900*/  LEA R184, P5, R188, UR10, 0x2 ;  /* 0x0000000abcb87c11 */ /* 0x000fe4000f8a10ff */
[----:B------:R0:W-:Y:S01]  /*3910*/  @P3 STG.E desc[UR14][R180.64+0x20], R189 ;  /* 0x000020bdb4003986 */ /* 0x0001e2000c10190e */
[----:B------:R-:W-:Y:S01]  /*3920*/  ISETP.GT.AND P3, PT, R12, 0x29, P1 ;  /* 0x000000290c00780c */ /* 0x000fe20000f64270 */
[----:B------:R-:W-:Y:S01]  /*3930*/  IMAD.X R185, R197, 0x1, R155, P6 ;  /* 0x00000001c5b97824 */ /* 0x000fe200030e069b */
[-C--:B------:R-:W-:Y:S01]  /*3940*/  IADD3 R192, P6, R192, R158.reuse, RZ ;  /* 0x0000009ec0c07210 */ /* 0x080fe20007fde0ff */
[----:B------:R-:W-:-:S03]  /*3950*/  IMAD.WIDE.U32 R186, R11, R158, R190 ;  /* 0x0000009e0bba7225 */ /* 0x000fc600078e00be */
[----:B------:R-:W-:Y:S01]  /*3960*/  LEA.HI.X R185, R188, UR11, R185, 0x2, P5 ;  /* 0x0000000bbcb97c11 */ /* 0x000fe2000a8f14b9 */
[----:B------:R-:W-:Y:S01]  /*3970*/  IMAD.X R193, R197, 0x1, R159, P6 ;  /* 0x00000001c5c17824 */ /* 0x000fe200030e069f */
[----:B------:R-:W-:-:S05]  /*3980*/  IADD3 R194, P5, R160, R186, RZ ;  /* 0x000000baa0c27210 */ /* 0x000fca0007fbe0ff */
[----:B0-----:R-:W-:Y:S08]  /*3990*/  @!P3 BRA `(.L_x_68) ;  /* 0x000000000004b947 */ /* 0x001ff00003800000 */
[----:B------:R0:W5:Y:S02]  /*39a0*/  LDG.E.LTC128B R196, desc[UR14][R108.64+0x20] ;  /* 0x0000200e6cc47981 */ /* 0x000164000c1e1920 */
.L_x_68:
[----:B------:R-:W-:Y:S05]  /*39b0*/  BSYNC B1 ;  /* 0x0000000000017941 */ /* 0x000fea0003800000 */
.L_x_67:
[----:B-----5:R-:W-:Y:S01]  /*39c0*/  FMUL R110, R196, R15 ;  /* 0x0000000fc46e7220 */ /* 0x020fe20000400000 */
[----:B------:R-:W-:Y:S01]  /*39d0*/  IADD3 R186, P6, R192, R156, RZ ;  /* 0x0000009cc0ba7210 */ /* 0x000fe20007fde0ff */
[----:B------:R-:W-:Y:S01]  /*39e0*/  BSSY B1, `(.L_x_69) ;  /* 0x000000e000017945 */ /* 0x000fe20003800000 */
[----:B------:R-:W-:Y:S01]  /*39f0*/  IADD3.X R195, R161, R8, R187, P5, !PT ;  /* 0x00000008a1c37210 */ /* 0x000fe20002ffe4bb */
[----:B------:R-:W-:Y:S01]  /*3a00*/  FFMA R197, R111, R16, R110 ;  /* 0x000000106fc57223 */ /* 0x000fe2000000006e */
[----:B------:R-:W-:Y:S01]  /*3a10*/  LEA R110, P5, R186, UR10, 0x2 ;  /* 0x0000000aba6e7c11 */ /* 0x000fe2000f8a10ff */
[----:B------:R-:W-:Y:S01]  /*3a20*/  IMAD.X R111, R193, 0x1, R155, P6 ;  /* 0x00000001c16f7824 */ /* 0x000fe200030e069b */
[----:B------:R-:W-:Y:S02]  /*3a30*/  IADD3 R188, P6, R182, R158, RZ ;  /* 0x0000009eb6bc7210 */ /* 0x000fe40007fde0ff */
[----:B------:R0:W-:Y:S02]  /*3a40*/  @P3 STG.E desc[UR14][R178.64+0x20], R197 ;  /* 0x000020c5b2003986 */ /* 0x0001e4000c10190e */
[----:B------:R-:W-:-:S02]  /*3a50*/  LEA.HI.X R111, R186, UR11, R111, 0x2, P5 ;  /* 0x0000000bba6f7c11 */ /* 0x000fc4000a8f146f */
[----:B------:R-:W-:Y:S02]  /*3a60*/  ISETP.GT.AND P5, PT, R12, 0x30, P2 ;  /* 0x000000300c00780c */ /* 0x000fe400017a4270 */
[----:B------:R-:W-:Y:S02]  /*3a70*/  IADD3.X R189, R159, R18, R183, P6, !PT ;  /* 0x000000129fbd7210 */ /* 0x000fe400037fe4b7 */
[----:B------:R-:W-:Y:S01]  /*3a80*/  IADD3 R186, P3, R17, R180, RZ ;  /* 0x000000b411ba7210 */ /* 0x000fe20007f7e0ff */
[----:B------:R-:W-:-:S08]  /*3a90*/  IMAD.WIDE.U32 R182, R11, R158, R188 ;  /* 0x0000009e0bb67225 */ /* 0x000fd000078e00bc */
[----:B0-----:R-:W-:Y:S05]  /*3aa0*/  @!P5 BRA `(.L_x_70) ;  /* 0x000000000004d947 */ /* 0x001fea0003800000 */
[----:B------:R0:W5:Y:S02]  /*3ab0*/  LDG.E.LTC128B R196, desc[UR14][R184.64] ;  /* 0x0000000eb8c47981 */ /* 0x000164000c1e1920 */
.L_x_70:
[----:B------:R-:W-:Y:S05]  /*3ac0*/  BSYNC B1 ;  /* 0x0000000000017941 */ /* 0x000fea0003800000 */
.L_x_69:
[----:B0----5:R-:W-:Y:S01]  /*3ad0*/  FMUL R185, R196, R15 ;  /* 0x0000000fc4b97220 */ /* 0x021fe20000400000 */
[----:B------:R-:W-:Y:S01]  /*3ae0*/  IMAD.X R187, R19, 0x1, R181, P3 ;  /* 0x0000000113bb7824 */ /* 0x000fe200018e06b5 */
[----:B------:R-:W-:Y:S01]  /*3af0*/  ISETP.GT.AND P3, PT, R12, 0x31, P2 ;  /* 0x000000310c00780c */ /* 0x000fe20001764270 */
[----:B------:R-:W-:Y:S01]  /*3b00*/  BSSY B1, `(.L_x_71) ;  /* 0x0000008000017945 */ /* 0x000fe20003800000 */
[----:B------:R-:W-:Y:S01]  /*3b10*/  FFMA R185, R112, R16, R185 ;  /* 0x0000001070b97223 */ /* 0x000fe200000000b9 */
[----:B------:R-:W-:Y:S01]  /*3b20*/  IADD3 R198, P6, R160, R182, RZ ;  /* 0x000000b6a0c67210 */ /* 0x000fe20007fde0ff */
[----:B------:R-:W-:-:S03]  /*3b30*/  IMAD.MOV.U32 R112, RZ, RZ, R196 ;  /* 0x000000ffff707224 */ /* 0x000fc600078e00c4 */
[----:B------:R0:W-:Y:S01]  /*3b40*/  @P5 STG.E desc[UR14][R186.64], R185 ;  /* 0x000000b9ba005986 */ /* 0x0001e2000c10190e */
[----:B------:R-:W-:-:S05]  /*3b50*/  IADD3.X R199, R161, R8, R183, P6, !PT ;  /* 0x00000008a1c77210 */ /* 0x000fca00037fe4b7 */
[----:B------:R-:W-:Y:S05]  /*3b60*/  @!P3 BRA `(.L_x_72) ;  /* 0x000000000004b947 */ /* 0x000fea0003800000 */
[----:B------:R0:W5:Y:S02]  /*3b70*/  LDG.E.LTC128B R112, desc[UR14][R110.64] ;  /* 0x0000000e6e707981 */ /* 0x000164000c1e1920 */
.L_x_72:
[----:B------:R-:W-:Y:S05]  /*3b80*/  BSYNC B1 ;  /* 0x0000000000017941 */ /* 0x000fea0003800000 */
.L_x_71:
[----:B------:R-:W-:Y:S01]  /*3b90*/  IADD3 R184, P5, R17, R178, RZ ;  /* 0x000000b211b87210 */ /* 0x000fe20007fbe0ff */
[----:B------:R-:W-:-:S04]  /*3ba0*/  IMAD.WIDE.U32 R196, R5, UR8, R194 ;  /* 0x0000000805c47c25 */ /* 0x000fc8000f8e00c2 */
[----:B-----5:R-:W-:Y:S01]  /*3bb0*/  FMUL R200, R112, R15 ;  /* 0x0000000f70c87220 */ /* 0x020fe20000400000 */
[----:B------:R-:W-:Y:S01]  /*3bc0*/  BSSY B1, `(.L_x_73) ;  /* 0x0000017000017945 */ /* 0x000fe20003800000 */
[----:B0-----:R-:W-:Y:S01]  /*3bd0*/  IMAD.X R185, R19, 0x1, R179, P5 ;  /* 0x0000000113b97824 */ /* 0x001fe200028e06b3 */
[C---:B------:R-:W-:Y:S01]  /*3be0*/  LEA R182, P5, R196.reuse, UR10, 0x2 ;  /* 0x0000000ac4b67c11 */ /* 0x040fe2000f8a10ff */
[----:B------:R-:W-:Y:S02]  /*3bf0*/  IMAD.IADD R183, R9, 0x1, R197 ;  /* 0x0000000109b77824 */ /* 0x000fe400078e02c5 */
[----:B------:R-:W-:Y:S01]  /*3c00*/  FFMA R113, R113, R16, R200 ;  /* 0x0000001071717223 */ /* 0x000fe200000000c8 */
[----:B------:R-:W-:Y:S02]  /*3c10*/  IMAD.WIDE.U32 R198, R5, UR8, R198 ;  /* 0x0000000805c67c25 */ /* 0x000fe4000f8e00c6 */
[----:B------:R-:W-:Y:S02]  /*3c20*/  LEA.HI.X R183, R196, UR11, R183, 0x2, P5 ;  /* 0x0000000bc4b77c11 */ /* 0x000fe4000a8f14b7 */
[----:B------:R-:W-:Y:S01]  /*3c30*/  IMAD.IADD R111, R9, 0x1, R199 ;  /* 0x00000001096f7824 */ /* 0x000fe200078e02c7 */
[----:B------:R-:W-:Y:S01]  /*3c40*/  LEA R110, P6, R198, UR10, 0x2 ;  /* 0x0000000ac66e7c11 */ /* 0x000fe2000f8c10ff */
[----:B------:R-:W-:Y:S01]  /*3c50*/  IMAD.WIDE.U32 R194, R158, 0x7, R192 ;  /* 0x000000079ec27825 */ /* 0x000fe200078e00c0 */
[----:B------:R-:W-:Y:S01]  /*3c60*/  ISETP.GT.AND P5, PT, R12, 0x30, P1 ;  /* 0x000000300c00780c */ /* 0x000fe20000fa4270 */
[----:B------:R0:W-:Y:S01]  /*3c70*/  @P3 STG.E desc[UR14][R184.64], R113 ;  /* 0x00000071b8003986 */ /* 0x0001e2000c10190e */
[----:B------:R-:W-:Y:S01]  /*3c80*/  LEA.HI.X R111, R198, UR11, R111, 0x2, P6 ;  /* 0x0000000bc66f7c11 */ /* 0x000fe2000b0f146f */
[----:B------:R-:W-:Y:S01]  /*3c90*/  IMAD.IADD R199, R18, 0x1, R195 ;  /* 0x0000000112c77824 */ /* 0x000fe200078e02c3 */
[----:B------:R-:W-:Y:S01]  /*3ca0*/  IADD3 R197, P6, R156, R194, RZ ;  /* 0x000000c29cc57210 */ /* 0x000fe20007fde0ff */
[----:B------:R-:W-:-:S03]  /*3cb0*/  IMAD.WIDE.U32 R190, R158, 0x7, R190 ;  /* 0x000000079ebe7825 */ /* 0x000fc600078e00be */
[----:B------:R-:W-:Y:S01]  /*3cc0*/  LEA R196, P3, R197, UR10, 0x2 ;  /* 0x0000000ac5c47c11 */ /* 0x000fe2000f8610ff */
[----:B------:R-:W-:Y:S01]  /*3cd0*/  IMAD.X R198, R199, 0x1, R155, P6 ;  /* 0x00000001c7c67824 */ /* 0x000fe200030e069b */
[----:B------:R-:W-:Y:S01]  /*3ce0*/  IADD3 R192, P6, R190, R158, RZ ;  /* 0x0000009ebec07210 */ /* 0x000fe20007fde0ff */
[----:B------:R-:W-:-:S03]  /*3cf0*/  IMAD.MOV.U32 R200, RZ, RZ, R112 ;  /* 0x000000ffffc87224 */ /* 0x000fc600078e0070 */
[----:B------:R-:W-:Y:S01]  /*3d00*/  IADD3.X R193, R159, R18, R191, P6, !PT ;  /* 0x000000129fc17210 */ /* 0x000fe200037fe4bf */
[----:B0-----:R-:W-:Y:S08]  /*3d10*/  @!P5 BRA `(.L_x_74) ;  /* 0x000000000004d947 */ /* 0x001ff00003800000 */
[----:B------:R0:W5:Y:S02]  /*3d20*/  LDG.E.LTC128B R200, desc[UR14][R182.64+0x20] ;  /* 0x0000200eb6c87981 */ /* 0x000164000c1e1920 */
.L_x_74:
[----:B------:R-:W-:Y:S05]  /*3d30*/  BSYNC B1 ;  /* 0x0000000000017941 */ /* 0x000fea0003800000 */
.L_x_73:
[----:B-----5:R-:W-:Y:S01]  /*3d40*/  FMUL R113, R200, R15 ;  /* 0x0000000fc8717220 */ /* 0x020fe20000400000 */
[----:B------:R-:W-:Y:S01]  /*3d50*/  LEA.HI.X R197, R197, UR11, R198, 0x2, P3 ;  /* 0x0000000bc5c57c11 */ /* 0x000fe200098f14c6 */
[-C--:B------:R-:W-:Y:S01]  /*3d60*/  IMAD.WIDE.U32 R190, R11, R158.reuse, R192 ;  /* 0x0000009e0bbe7225 */ /* 0x080fe200078e00c0 */
[----:B------:R-:W-:-:S03]  /*3d70*/  IADD3 R194, P3, R194, R158, RZ ;  /* 0x0000009ec2c27210 */ /* 0x000fc60007f7e0ff */
[----:B------:R-:W-:Y:S01]  /*3d80*/  FFMA R201, R114, R16, R113 ;  /* 0x0000001072c97223 */ /* 0x000fe20000000071 */
[----:B------:R-:W-:Y:S01]  /*3d90*/  BSSY B1, `(.L_x_75) ;  /* 0x000000b000017945 */ /* 0x000fe20003800000 */
[----:B------:R-:W-:Y:S01]  /*3da0*/  IMAD.WIDE.U32 R188, R158, 0x7, R188 ;  /* 0x000000079ebc7825 */ /* 0x000fe200078e00bc */
[----:B------:R-:W-:Y:S02]  /*3db0*/  IADD3 R198, P6, R160, R190, RZ ;  /* 0x000000bea0c67210 */ /* 0x000fe40007fde0ff */
[----:B------:R0:W-:Y:S01]  /*3dc0*/  @P5 STG.E desc[UR14][R186.64+0x20], R201 ;  /* 0x000020c9ba005986 */ /* 0x0001e2000c10190e */
[----:B------:R-:W-:Y:S01]  /*3dd0*/  ISETP.GT.AND P5, PT, R12, 0x31, P1 ;  /* 0x000000310c00780c */ /* 0x000fe20000fa4270 */
[----:B------:R-:W-:Y:S01]  /*3de0*/  IMAD.X R195, R199, 0x1, R159, P3 ;  /* 0x00000001c7c37824 */ /* 0x000fe200018e069f */
[----:B------:R-:W-:-:S05]  /*3df0*/  IADD3 R113, P3, R194, R156, RZ ;  /* 0x0000009cc2717210 */ /* 0x000fca0007f7e0ff */
[----:B------:R-:W-:Y:S01]  /*3e00*/  IMAD.X R202, R195, 0x1, R155, P3 ;  /* 0x00000001c3ca7824 */ /* 0x000fe200018e069b */
[----:B------:R-:W-:-:S05]  /*3e10*/  LEA R112, P3, R113, UR10, 0x2 ;  /* 0x0000000a71707c11 */ /* 0x000fca000f8610ff */
[----:B0-----:R-:W-:Y:S08]  /*3e20*/  @!P5 BRA `(.L_x_76) ;  /* 0x000000000004d947 */ /* 0x001ff00003800000 */
[----:B------:R0:W5:Y:S02]  /*3e30*/  LDG.E.LTC128B R200, desc[UR14][R110.64+0x20] ;  /* 0x0000200e6ec87981 */ /* 0x000164000c1e1920 */
.L_x_76:
[----:B------:R-:W-:Y:S05]  /*3e40*/  BSYNC B1 ;  /* 0x0000000000017941 */ /* 0x000fea0003800000 */
.L_x_75:
[----:B-----5:R-:W-:Y:S01]  /*3e50*/  FMUL R114, R200, R15 ;  /* 0x0000000fc8727220 */ /* 0x020fe20000400000 */
[----:B------:R-:W-:Y:S01]  /*3e60*/  LEA.HI.X R113, R113, UR11, R202, 0x2, P3 ;  /* 0x0000000b71717c11 */ /* 0x000fe200098f14ca */
[----:B------:R-:W-:Y:S01]  /*3e70*/  BSSY B1, `(.L_x_77) ;  /* 0x000000a000017945 */ /* 0x000fe20003800000 */
[----:B------:R-:W-:Y:S01]  /*3e80*/  ISETP.GT.AND P3, PT, R12, 0x38, P2 ;  /* 0x000000380c00780c */ /* 0x000fe20001764270 */
[----:B------:R-:W-:Y:S01]  /*3e90*/  FFMA R115, R115, R16, R114 ;  /* 0x0000001073737223 */ /* 0x000fe20000000072 */
[----:B------:R-:W-:Y:S01]  /*3ea0*/  IADD3.X R199, R161, R8, R191, P6, !PT ;  /* 0x00000008a1c77210 */ /* 0x000fe200037fe4bf */
[----:B------:R-:W-:Y:S01]  /*3eb0*/  IMAD.MOV.U32 R202, RZ, RZ, R200 ;  /* 0x000000ffffca7224 */ /* 0x000fe200078e00c8 */
[----:B------:R-:W-:Y:S02]  /*3ec0*/  IADD3 R190, P6, R188, R158, RZ ;  /* 0x0000009ebcbe7210 */ /* 0x000fe40007fde0ff */
[----:B------:R0:W-:Y:S02]  /*3ed0*/  @P5 STG.E desc[UR14][R184.64+0x20], R115 ;  /* 0x00002073b8005986 */ /* 0x0001e4000c10190e */
[----:B------:R-:W-:-:S05]  /*3ee0*/  IADD3.X R191, R159, R18, R189, P6, !PT ;  /* 0x000000129fbf7210 */ /* 0x000fca00037fe4bd */
[----:B------:R-:W-:Y:S05]  /*3ef0*/  @!P3 BRA `(.L_x_78) ;  /* 0x000000000004b947 */ /* 0x000fea0003800000 */
[----:B------:R0:W5:Y:S02]  /*3f00*/  LDG.E.LTC128B R202, desc[UR14][R196.64] ;  /* 0x0000000ec4ca7981 */ /* 0x000164000c1e1920 */
.L_x_78:
[----:B------:R-:W-:Y:S05]  /*3f10*/  BSYNC B1 ;  /* 0x0000000000017941 */ /* 0x000fea0003800000 */
.L_x_77:
[----:B------:R-:W-:Y:S01]  /*3f20*/  IADD3 R188, P5, R17, R186, RZ ;  /* 0x000000ba11bc7210 */ /* 0x000fe20007fbe0ff */
[----:B0----5:R-:W-:Y:S01]  /*3f30*/  FMUL R115, R202, R15 ;  /* 0x0000000fca737220 */ /* 0x021fe20000400000 */
[----:B------:R-:W-:Y:S01]  /*3f40*/  IMAD.WIDE.U32 R200, R5, UR8, R198 ;  /* 0x0000000805c87c25 */ /* 0x000fe2000f8e00c6 */
[----:B------:R-:W-:Y:S03]  /*3f50*/  BSSY B1, `(.L_x_79) ;  /* 0x000000c000017945 */ /* 0x000fe60003800000 */
[----:B------:R-:W-:Y:S01]  /*3f60*/  FFMA R203, R116, R16, R115 ;  /* 0x0000001074cb7223 */ /* 0x000fe20000000073 */
[----:B------:R-:W-:Y:S01]  /*3f70*/  IMAD.X R189, R19, 0x1, R187, P5 ;  /* 0x0000000113bd7824 */ /* 0x000fe200028e06bb */
[----:B------:R-:W-:Y:S01]  /*3f80*/  LEA R114, P6, R200, UR10, 0x2 ;  /* 0x0000000ac8727c11 */ /* 0x000fe2000f8c10ff */
[----:B------:R-:W-:-:S03]  /*3f90*/  IMAD.WIDE.U32 R196, R11, R158, R190 ;  /* 0x0000009e0bc47225 */ /* 0x000fc600078e00be */
[----:B------:R0:W-:Y:S01]  /*3fa0*/  @P3 STG.E desc[UR14][R188.64], R203 ;  /* 0x000000cbbc003986 */ /* 0x0001e2000c10190e */
[----:B------:R-:W-:Y:S01]  /*3fb0*/  ISETP.GT.AND P3, PT, R12, 0x39, P2 ;  /* 0x000000390c00780c */ /* 0x000fe20001764270 */
[----:B------:R-:W-:Y:S01]  /*3fc0*/  IMAD.IADD R115, R9, 0x1, R201 ;  /* 0x0000000109737824 */ /* 0x000fe200078e02c9 */
[----:B------:R-:W-:-:S04]  /*3fd0*/  IADD3 R198, P5, R160, R196, RZ ;  /* 0x000000c4a0c67210 */ /* 0x000fc80007fbe0ff */
[----:B------:R-:W-:-:S07]  /*3fe0*/  LEA.HI.X R115, R200, UR11, R115, 0x2, P6 ;  /* 0x0000000bc8737c11 */ /* 0x000fce000b0f1473 */
[----:B0-----:R-:W-:Y:S05]  /*3ff0*/  @!P3 BRA `(.L_x_80) ;  /* 0x000000000004b947 */ /* 0x001fea0003800000 */
[----:B------:R0:W5:Y:S02]  /*4000*/  LDG.E.LTC128B R202, desc[UR14][R112.64] ;  /* 0x0000000e70ca7981 */ /* 0x000164000c1e1920 */
.L_x_80:
[----:B------:R-:W-:Y:S05]  /*4010*/  BSYNC B1 ;  /* 0x0000000000017941 */ /* 0x000fea0003800000 */
.L_x_79:
[----:B0-----:R-:W-:Y:S01]  /*4020*/  IADD3 R112, P6, R17, R184, RZ ;  /* 0x000000b811707210 */ /* 0x001fe20007fde0ff */
        /* <DEDUP_REMOVED lines=10> */
.L_x_82:
[----:B------:R-:W-:Y:S05]  /*40d0*/  BSYNC B1 ;  /* 0x0000000000017941 */ /* 0x000fea0003800000 */
.L_x_81:
[----:B0----5:R-:W-:Y:S01]  /*40e0*/  FMUL R117, R202, R15 ;  /* 0x0000000fca757220 */ /* 0x021fe20000400000 */
[----:B------:R-:W-:Y:S01]  /*40f0*/  IMAD.IADD R197, R9, 0x1, R199 ;  /* 0x0000000109c57824 */ /* 0x000fe200078e02c7 */
[----:B------:R-:W-:Y:S01]  /*4100*/  ISETP.GT.AND P3, PT, R12, 0x39, P1 ;  /* 0x000000390c00780c */ /* 0x000fe20000f64270 */
[----:B------:R-:W-:Y:S01]  /*4110*/  BSSY B1, `(.L_x_83) ;  /* 0x0000008000017945 */ /* 0x000fe20003800000 */
[----:B------:R-:W-:Y:S01]  /*4120*/  FFMA R199, R118, R16, R117 ;  /* 0x0000001076c77223 */ /* 0x000fe20000000075 */
[----:B------:R-:W-:Y:S01]  /*4130*/  LEA R116, P6, R198, UR10, 0x2 ;  /* 0x0000000ac6747c11 */ /* 0x000fe2000f8c10ff */
[----:B------:R-:W-:-:S03]  /*4140*/  IMAD.WIDE.U32 R192, R158, 0x7, R192 ;  /* 0x000000079ec07825 */ /* 0x000fc600078e00c0 */
[----:B------:R0:W-:Y:S01]  /*4150*/  @P5 STG.E desc[UR14][R188.64+0x20], R199 ;  /* 0x000020c7bc005986 */ /* 0x0001e2000c10190e */
[----:B------:R-:W-:-:S05]  /*4160*/  LEA.HI.X R117, R198, UR11, R197, 0x2, P6 ;  /* 0x0000000bc6757c11 */ /* 0x000fca000b0f14c5 */
[----:B------:R-:W-:Y:S05]  /*4170*/  @!P3 BRA `(.L_x_84) ;  /* 0x000000000004b947 */ /* 0x000fea0003800000 */
[----:B------:R0:W5:Y:S02]  /*4180*/  LDG.E.LTC128B R202, desc[UR14][R116.64+0x20] ;  /* 0x0000200e74ca7981 */ /* 0x000164000c1e1920 */
.L_x_84:
[----:B------:R-:W-:Y:S05]  /*4190*/  BSYNC B1 ;  /* 0x0000000000017941 */ /* 0x000fea0003800000 */
.L_x_83:
[----:B------:R-:W-:Y:S01]  /*41a0*/  IADD3 R196, P5, R192, R158, RZ ;  /* 0x0000009ec0c47210 */ /* 0x000fe20007fbe0ff */
[----:B------:R-:W-:-:S04]  /*41b0*/  IMAD.WIDE.U32 R194, R158, 0x7, R194 ;  /* 0x000000079ec27825 */ /* 0x000fc800078e00c2 */
[----:B-----5:R-:W-:Y:S01]  /*41c0*/  FMUL R118, R202, R15 ;  /* 0x0000000fca767220 */ /* 0x020fe20000400000 */
[----:B------:R-:W-:Y:S01]  /*41d0*/  BSSY B1, `(.L_x_85) ;  /* 0x0000018000017945 */ /* 0x000fe20003800000 */
[----:B------:R-:W-:Y:S01]  /*41e0*/  IADD3.X R197, R159, R18, R193, P5, !PT ;  /* 0x000000129fc57210 */ /* 0x000fe20002ffe4c1 */
[----:B0-----:R-:W-:Y:S01]  /*41f0*/  IMAD.IADD R199, R18, 0x1, R195 ;  /* 0x0000000112c77824 */ /* 0x001fe200078e02c3 */
[----:B------:R-:W-:Y:S01]  /*4200*/  IADD3 R192, P5, R17, R188, RZ ;  /* 0x000000bc11c07210 */ /* 0x000fe20007fbe0ff */
[----:B------:R-:W-:Y:S01]  /*4210*/  FFMA R203, R119, R16, R118 ;  /* 0x0000001077cb7223 */ /* 0x000fe20000000076 */
[----:B------:R-:W-:Y:S01]  /*4220*/  IADD3 R195, P6, R156, R194, RZ ;  /* 0x000000c29cc37210 */ /* 0x000fe20007fde0ff */
[----:B------:R-:W-:-:S03]  /*4230*/  IMAD.WIDE.U32 R118, R11, R158, R196 ;  /* 0x0000009e0b767225 */ /* 0x000fc600078e00c4 */
[----:B------:R0:W-:Y:S01]  /*4240*/  @P3 STG.E desc[UR14][R112.64+0x20], R203 ;  /* 0x000020cb70003986 */ /* 0x0001e2000c10190e */
[----:B------:R-:W-:Y:S01]  /*4250*/  IMAD.X R193, R19, 0x1, R189, P5 ;  /* 0x0000000113c17824 */ /* 0x000fe200028e06bd */
[----:B------:R-:W-:Y:S01]  /*4260*/  ISETP.GT.AND P5, PT, R12, 0x40, P2 ;  /* 0x000000400c00780c */ /* 0x000fe200017a4270 */
[----:B------:R-:W-:Y:S01]  /*4270*/  IMAD.X R204, R199, 0x1, R155, P6 ;  /* 0x00000001c7cc7824 */ /* 0x000fe200030e069b */
[C---:B------:R-:W-:Y:S01]  /*4280*/  LEA R200, P6, R195.reuse, UR10, 0x2 ;  /* 0x0000000ac3c87c11 */ /* 0x040fe2000f8c10ff */
[----:B------:R-:W-:Y:S01]  /*4290*/  IMAD.WIDE.U32 R190, R158, 0x7, R190 ;  /* 0x000000079ebe7825 */ /* 0x000fe200078e00be */
[----:B------:R-:W-:Y:S02]  /*42a0*/  IADD3 R198, P3, R194, R158, RZ ;  /* 0x0000009ec2c67210 */ /* 0x000fe40007f7e0ff */
[----:B------:R-:W-:Y:S01]  /*42b0*/  LEA.HI.X R201, R195, UR11, R204, 0x2, P6 ;  /* 0x0000000bc3c97c11 */ /* 0x000fe2000b0f14cc */
[----:B------:R-:W-:Y:S01]  /*42c0*/  IMAD.MOV.U32 R206, RZ, RZ, R202 ;  /* 0x000000ffffce7224 */ /* 0x000fe200078e00ca */
[----:B------:R-:W-:Y:S01]  /*42d0*/  IADD3 R118, P6, R160, R118, RZ ;  /* 0x00000076a0767210 */ /* 0x000fe20007fde0ff */
[----:B------:R-:W-:Y:S01]  /*42e0*/  IMAD.X R199, R199, 0x1, R159, P3 ;  /* 0x00000001c7c77824 */ /* 0x000fe200018e069f */
[----:B0-----:R-:W-:-:S02]  /*42f0*/  IADD3 R203, P3, R198, R156, RZ ;  /* 0x0000009cc6cb7210 */ /* 0x001fc40007f7e0ff */
[----:B------:R-:W-:Y:S02]  /*4300*/  IADD3.X R119, R161, R8, R119, P6, !PT ;  /* 0x00000008a1777210 */ /* 0x000fe400037fe477 */
[----:B------:R-:W-:-:S04]  /*4310*/  IADD3 R194, P6, R190, R158, RZ ;  /* 0x0000009ebec27210 */ /* 0x000fc80007fde0ff */
[----:B------:R-:W-:Y:S01]  /*4320*/  IADD3.X R195, R159, R18, R191, P6, !PT ;  /* 0x000000129fc37210 */ /* 0x000fe200037fe4bf */
[----:B------:R-:W-:Y:S08]  /*4330*/  @!P5 BRA `(.L_x_86) ;  /* 0x000000000004d947 */ /* 0x000ff00003800000 */
[----:B------:R0:W5:Y:S02]  /*4340*/  LDG.E.LTC128B R206, desc[UR14][R200.64] ;  /* 0x0000000ec8ce7981 */ /* 0x000164000c1e1920 */
.L_x_86:
[----:B------:R-:W-:Y:S05]  /*4350*/  BSYNC B1 ;  /* 0x0000000000017941 */ /* 0x000fea0003800000 */
.L_x_85:
[----:B------:R-:W-:Y:S02]  /*4360*/  IMAD.X R190, R199, 0x1, R155, P3 ;  /* 0x00000001c7be7824 */ /* 0x000fe400018e069b */
[----:B-----5:R-:W-:Y:S01]  /*4370*/  FMUL R191, R206, R15 ;  /* 0x0000000fcebf7220 */ /* 0x020fe20000400000 */
[C---:B0-----:R-:W-:Y:S01]  /*4380*/  LEA R200, P3, R203.reuse, UR10, 0x2 ;  /* 0x0000000acbc87c11 */ /* 0x041fe2000f8610ff */
[----:B------:R-:W-:Y:S01]  /*4390*/  BSSY B1, `(.L_x_87) ;  /* 0x000000c000017945 */ /* 0x000fe20003800000 */
[----:B------:R-:W-:Y:S01]  /*43a0*/  ISETP.GT.AND P6, PT, R12, 0x41, P2 ;  /* 0x000000410c00780c */ /* 0x000fe200017c4270 */
[----:B------:R-:W-:Y:S01]  /*43b0*/  FFMA R207, R120, R16, R191 ;  /* 0x0000001078cf7223 */ /* 0x000fe200000000bf */
[----:B------:R-:W-:Y:S01]  /*43c0*/  LEA.HI.X R201, R203, UR11, R190, 0x2, P3 ;  /* 0x0000000bcbc97c11 */ /* 0x000fe200098f14be */
[----:B------:R-:W-:Y:S01]  /*43d0*/  IMAD.WIDE.U32 R202, R11, R158, R194 ;  /* 0x0000009e0bca7225 */ /* 0x000fe200078e00c2 */
[----:B------:R-:W-:Y:S02]  /*43e0*/  IADD3 R190, P3, R17, R112, RZ ;  /* 0x0000007011be7210 */ /* 0x000fe40007f7e0ff */
[----:B------:R0:W-:Y:S01]  /*43f0*/  @P5 STG.E desc[UR14][R192.64], R207 ;  /* 0x000000cfc0005986 */ /* 0x0001e2000c10190e */
[----:B------:R-:W-:-:S04]  /*4400*/  IADD3 R204, P5, R160, R202, RZ ;  /* 0x000000caa0cc7210 */ /* 0x000fc80007fbe0ff */
[----:B------:R-:W-:Y:S01]  /*4410*/  IADD3.X R205, R161, R8, R203, P5, !PT ;  /* 0x00000008a1cd7210 */ /* 0x000fe20002ffe4cb */
[----:B------:R-:W-:Y:S01]  /*4420*/  IMAD.WIDE.U32 R202, R5, UR8, R118 ;  /* 0x0000000805ca7c25 */ /* 0x000fe2000f8e0076 */
[----:B------:R-:W-:Y:S07]  /*4430*/  @!P6 BRA `(.L_x_88) ;  /* 0x000000000004e947 */ /* 0x000fee0003800000 */
[----:B------:R0:W5:Y:S02]  /*4440*/  LDG.E.LTC128B R206, desc[UR14][R200.64] ;  /* 0x0000000ec8ce7981 */ /* 0x000164000c1e1920 */
.L_x_88:
[----:B------:R-:W-:Y:S05]  /*4450*/  BSYNC B1 ;  /* 0x0000000000017941 */ /* 0x000fea0003800000 */
.L_x_87:
[----:B-----5:R-:W-:Y:S01]  /*4460*/  FMUL R120, R206, R15 ;  /* 0x0000000fce787220 */ /* 0x020fe20000400000 */
[----:B------:R-:W-:Y:S01]  /*4470*/  IMAD.X R191, R19, 0x1, R113, P3 ;  /* 0x0000000113bf7824 */ /* 0x000fe200018e0671 */
[C---:B------:R-:W-:Y:S01]  /*4480*/  LEA R118, P3, R202.reuse, UR10, 0x2 ;  /* 0x0000000aca767c11 */ /* 0x040fe2000f8610ff */
        /* <DEDUP_REMOVED lines=9> */
[----:B0-----:R-:W-:-:S04]  /*4520*/  IMAD.WIDE.U32 R200, R158, 0x7, R198 ;  /* 0x000000079ec87825 */ /* 0x001fc800078e00c6 */
[----:B------:R-:W-:-:S04]  /*4530*/  IMAD.IADD R203, R9, 0x1, R205 ;  /* 0x0000000109cb7824 */ /* 0x000fc800078e02cd */
[----:B-1----:R-:W-:Y:S05]  /*4540*/  @!P3 BRA `(.L_x_90) ;  /* 0x000000000004b947 */ /* 0x002fea0003800000 */
[----:B------:R0:W5:Y:S02]  /*4550*/  LDG.E.LTC128B R206, desc[UR14][R118.64+0x20] ;  /* 0x0000200e76ce7981 */ /* 0x000164000c1e1920 */
.L_x_90:
[----:B------:R-:W-:Y:S05]  /*4560*/  BSYNC B1 ;  /* 0x0000000000017941 */ /* 0x000fea0003800000 */
.L_x_89:
        /* <DEDUP_REMOVED lines=15> */
[----:B-1----:R-:W-:Y:S06]  /*4660*/  @!P3 BRA `(.L_x_92) ;  /* 0x000000000004b947 */ /* 0x002fec0003800000 */
[----:B------:R1:W5:Y:S02]  /*4670*/  LDG.E.LTC128B R206, desc[UR14][R120.64+0x20] ;  /* 0x0000200e78ce7981 */ /* 0x000364000c1e1920 */
.L_x_92:
[----:B------:R-:W-:Y:S05]  /*4680*/  BSYNC B1 ;  /* 0x0000000000017941 */ /* 0x000fea0003800000 */
.L_x_91:
        /* <DEDUP_REMOVED lines=18> */
.L_x_94:
[----:B------:R-:W-:Y:S05]  /*47b0*/  BSYNC B1 ;  /* 0x0000000000017941 */ /* 0x000fea0003800000 */
.L_x_93:
[----:B0----5:R-:W-:Y:S01]  /*47c0*/  FMUL R203, R208, R15 ;  /* 0x0000000fd0cb7220 */ /* 0x021fe20000400000 */
[----:B------:R-:W-:Y:S01]  /*47d0*/  IMAD.X R197, R19, 0x1, R193, P5 ;  /* 0x0000000113c57824 */ /* 0x000fe200028e06c1 */
[----:B------:R-:W-:Y:S01]  /*47e0*/  IADD3 R202, P6, R194, R158, RZ ;  /* 0x0000009ec2ca7210 */ /* 0x000fe20007fde0ff */
[----:B------:R-:W-:Y:S01]  /*47f0*/  IMAD.IADD R123, R9, 0x1, R123 ;  /* 0x00000001097b7824 */ /* 0x000fe200078e027b */
[----:B------:R-:W-:Y:S01]  /*4800*/  LEA R194, P5, R122, UR10, 0x2 ;  /* 0x0000000a7ac27c11 */ /* 0x000fe2000f8a10ff */
[----:B------:R-:W-:Y:S01]  /*4810*/  FFMA R209, R124, R16, R203 ;  /* 0x000000107cd17223 */ /* 0x000fe200000000cb */
[----:B------:R-:W-:Y:S01]  /*4820*/  IADD3.X R203, R159, R18, R195, P6, !PT ;  /* 0x000000129fcb7210 */ /* 0x000fe200037fe4c3 */
[----:B------:R-:W-:Y:S01]  /*4830*/  BSSY B1, `(.L_x_95) ;  /* 0x0000008000017945 */ /* 0x000fe20003800000 */
[----:B------:R-:W-:Y:S02]  /*4840*/  LEA.HI.X R195, R122, UR11, R123, 0x2, P5 ;  /* 0x0000000b7ac37c11 */ /* 0x000fe4000a8f147b */
[----:B------:R-:W-:Y:S01]  /*4850*/  ISETP.GT.AND P5, PT, R12, 0x49, P2 ;  /* 0x000000490c00780c */ /* 0x000fe200017a4270 */
[----:B------:R0:W-:Y:S01]  /*4860*/  @P3 STG.E desc[UR14][R196.64], R209 ;  /* 0x000000d1c4003986 */ /* 0x0001e2000c10190e */
[----:B------:R-:W-:Y:S01]  /*4870*/  IADD3 R122, P3, R17, R190, RZ ;  /* 0x000000be117a7210 */ /* 0x000fe20007f7e0ff */
[----:B------:R-:W-:-:S10]  /*4880*/  IMAD.WIDE.U32 R206, R11, R158, R202 ;  /* 0x0000009e0bce7225 */ /* 0x000fd400078e00ca */
[----:B0-----:R-:W-:Y:S05]  /*4890*/  @!P5 BRA `(.L_x_96) ;  /* 0x000000000004d947 */ /* 0x001fea0003800000 */
[----:B------:R0:W5:Y:S02]  /*48a0*/  LDG.E.LTC128B R208, desc[UR14][R204.64] ;  /* 0x0000000eccd07981 */ /* 0x000164000c1e1920 */
.L_x_96:
[----:B------:R-:W-:Y:S05]  /*48b0*/  BSYNC B1 ;  /* 0x0000000000017941 */ /* 0x000fea0003800000 */
.L_x_95:
[----:B0----5:R-:W-:Y:S01]  /*48c0*/  FMUL R204, R208, R15 ;  /* 0x0000000fd0cc7220 */ /* 0x021fe20000400000 */
[----:B------:R-:W-:Y:S01]  /*48d0*/  IMAD.X R123, R19, 0x1, R191, P3 ;  /* 0x00000001137b7824 */ /* 0x000fe200018e06bf */
[----:B------:R-:W-:Y:S01]  /*48e0*/  ISETP.GT.AND P3, PT, R12, 0x48, P1 ;  /* 0x000000480c00780c */ /* 0x000fe20000f64270 */
[----:B------:R-:W-:Y:S01]  /*48f0*/  BSSY B1, `(.L_x_97) ;  /* 0x0000007000017945 */ /* 0x000fe20003800000 */
[----:B------:R-:W-:Y:S01]  /*4900*/  FFMA R205, R125, R16, R204 ;  /* 0x000000107dcd7223 */ /* 0x000fe200000000cc */
[----:B------:R-:W-:-:S04]  /*4910*/  IADD3 R124, P6, R160, R206, RZ ;  /* 0x000000cea07c7210 */ /* 0x000fc80007fde0ff */
[----:B------:R0:W-:Y:S01]  /*4920*/  @P5 STG.E desc[UR14][R122.64], R205 ;  /* 0x000000cd7a005986 */ /* 0x0001e2000c10190e */
[----:B------:R-:W-:-:S05]  /*4930*/  IADD3.X R125, R161, R8, R207, P6, !PT ;  /* 0x00000008a17d7210 */ /* 0x000fca00037fe4cf */
[----:B------:R-:W-:Y:S05]  /*4940*/  @!P3 BRA `(.L_x_98) ;  /* 0x000000000004b947 */ /* 0x000fea0003800000 */
[----:B------:R0:W5:Y:S02]  /*4950*/  LDG.E.LTC128B R208, desc[UR14][R194.64+0x20] ;  /* 0x0000200ec2d07981 */ /* 0x000164000c1e1920 */
.L_x_98:
[----:B------:R-:W-:Y:S05]  /*4960*/  BSYNC B1 ;  /* 0x0000000000017941 */ /* 0x000fea0003800000 */
.L_x_97:
[----:B-----5:R-:W-:Y:S01]  /*4970*/  FMUL R207, R208, R15 ;  /* 0x0000000fd0cf7220 */ /* 0x020fe20000400000 */
[----:B0-----:R-:W-:Y:S01]  /*4980*/  IMAD.WIDE.U32 R204, R5, UR8, R124 ;  /* 0x0000000805cc7c25 */ /* 0x001fe2000f8e007c */
        /* <DEDUP_REMOVED lines=8> */
[----:B------:R-:W-:-:S03]  /*4a10*/  IMAD.IADD R211, R18, 0x1, R207 ;  /* 0x0000000112d37824 */ /* 0x000fc600078e02cf */
[----:B------:R-:W-:-:S07]  /*4a20*/  LEA.HI.X R125, R204, UR11, R125, 0x2, P5 ;  /* 0x0000000bcc7d7c11 */ /* 0x000fce000a8f147d */
[----:B0-----:R-:W-:Y:S05]  /*4a30*/  @!P3 BRA `(.L_x_100) ;  /* 0x000000000004b947 */ /* 0x001fea0003800000 */
[----:B------:R0:W5:Y:S02]  /*4a40*/  LDG.E.LTC128B R208, desc[UR14][R124.64+0x20] ;  /* 0x0000200e7cd07981 */ /* 0x000164000c1e1920 */
.L_x_100:
[----:B------:R-:W-:Y:S05]  /*4a50*/  BSYNC B1 ;  /* 0x0000000000017941 */ /* 0x000fea0003800000 */
.L_x_99:
[----:B-----5:R-:W-:Y:S01]  /*4a60*/  FMUL R200, R208, R15 ;  /* 0x0000000fd0c87220 */ /* 0x020fe20000400000 */
[----:B------:R-:W-:Y:S01]  /*4a70*/  IMAD.X R204, R211, 0x1, R155, P6 ;  /* 0x00000001d3cc7824 */ /* 0x000fe200030e069b */
[----:B------:R-:W-:Y:S01]  /*4a80*/  LEA R126, P6, R201, UR10, 0x2 ;  /* 0x0000000ac97e7c11 */ /* 0x000fe2000f8c10ff */
[----:B------:R-:W-:-:S04]  /*4a90*/  IMAD.WIDE.U32 R198, R158, 0x7, R198 ;  /* 0x000000079ec67825 */ /* 0x000fc800078e00c6 */
[----:B------:R-:W-:Y:S01]  /*4aa0*/  FFMA R209, R127, R16, R200 ;  /* 0x000000107fd17223 */ /* 0x000fe200000000c8 */
[----:B------:R-:W-:Y:S01]  /*4ab0*/  IADD3 R200, P5, R17, R196, RZ ;  /* 0x000000c411c87210 */ /* 0x000fe20007fbe0ff */
[----:B------:R-:W-:Y:S01]  /*4ac0*/  BSSY B1, `(.L_x_101) ;  /* 0x000000b000017945 */ /* 0x000fe20003800000 */
[----:B------:R-:W-:Y:S01]  /*4ad0*/  LEA.HI.X R127, R201, UR11, R204, 0x2, P6 ;  /* 0x0000000bc97f7c11 */ /* 0x000fe2000b0f14cc */
[----:B------:R-:W-:Y:S01]  /*4ae0*/  IMAD.MOV.U32 R210, RZ, RZ, R208 ;  /* 0x000000ffffd27224 */ /* 0x000fe200078e00d0 */
[----:B------:R0:W-:Y:S01]  /*4af0*/  @P3 STG.E desc[UR14][R122.64+0x20], R209 ;  /* 0x000020d17a003986 */ /* 0x0001e2000c10190e */
[----:B------:R-:W-:Y:S01]  /*4b00*/  ISETP.GT.AND P3, PT, R12, 0x50, P2 ;  /* 0x000000500c00780c */ /* 0x000fe20001764270 */
[----:B------:R-:W-:Y:S01]  /*4b10*/  IMAD.X R201, R19, 0x1, R197, P5 ;  /* 0x0000000113c97824 */ /* 0x000fe200028e06c5 */
[-C--:B------:R-:W-:Y:S02]  /*4b20*/  IADD3 R204, P5, R198, R158.reuse, RZ ;  /* 0x0000009ec6cc7210 */ /* 0x080fe40007fbe0ff */
[----:B------:R-:W-:-:S02]  /*4b30*/  IADD3 R206, P6, R206, R158, RZ ;  /* 0x0000009ecece7210 */ /* 0x000fc40007fde0ff */
[----:B------:R-:W-:-:S07]  /*4b40*/  IADD3.X R205, R159, R18, R199, P5, !PT ;  /* 0x000000129fcd7210 */ /* 0x000fce0002ffe4c7 */
[----:B0-----:R-:W-:Y:S05]  /*4b50*/  @!P3 BRA `(.L_x_102) ;  /* 0x000000000004b947 */ /* 0x001fea0003800000 */
[----:B------:R0:W5:Y:S02]  /*4b60*/  LDG.E.LTC128B R210, desc[UR14][R126.64] ;  /* 0x0000000e7ed27981 */ /* 0x000164000c1e1920 */
.L_x_102:
[----:B------:R-:W-:Y:S05]  /*4b70*/  BSYNC B1 ;  /* 0x0000000000017941 */ /* 0x000fea0003800000 */
.L_x_101:
[----:B-----5:R-:W-:Y:S01]  /*4b80*/  FMUL R199, R210, R15 ;  /* 0x0000000fd2c77220 */ /* 0x020fe20000400000 */
[----:B------:R-:W-:Y:S01]  /*4b90*/  IMAD.X R207, R211, 0x1, R159, P6 ;  /* 0x00000001d3cf7824 */ /* 0x000fe200030e069f */
[----:B------:R-:W-:Y:S01]  /*4ba0*/  IADD3 R198, P5, R206, R156, RZ ;  /* 0x0000009ccec67210 */ /* 0x000fe20007fbe0ff */
[----:B0-----:R-:W-:-:S04]  /*4bb0*/  IMAD.WIDE.U32 R126, R11, R158, R204 ;  /* 0x0000009e0b7e7225 */ /* 0x001fc800078e00cc */
[----:B------:R-:W-:Y:S01]  /*4bc0*/  FFMA R211, R128, R16, R199 ;  /* 0x0000001080d37223 */ /* 0x000fe200000000c7 */
[----:B------:R-:W-:Y:S01]  /*4bd0*/  BSSY B1, `(.L_x_103) ;  /* 0x000000e000017945 */ /* 0x000fe20003800000 */
[----:B------:R-:W-:Y:S01]  /*4be0*/  IMAD.X R209, R207, 0x1, R155, P5 ;  /* 0x00000001cfd17824 */ /* 0x000fe200028e069b */
[----:B------:R-:W-:Y:S02]  /*4bf0*/  IADD3 R126, P6, R160, R126, RZ ;  /* 0x0000007ea07e7210 */ /* 0x000fe40007fde0ff */
[----:B------:R0:W-:Y:S01]  /*4c00*/  @P3 STG.E desc[UR14][R200.64], R211 ;  /* 0x000000d3c8003986 */ /* 0x0001e2000c10190e */
[----:B------:R-:W-:Y:S01]  /*4c10*/  IMAD.WIDE.U32 R202, R158, 0x7, R202 ;  /* 0x000000079eca7825 */ /* 0x000fe200078e00ca */
[----:B------:R-:W-:Y:S02]  /*4c20*/  LEA R208, P5, R198, UR10, 0x2 ;  /* 0x0000000ac6d07c11 */ /* 0x000fe4000f8a10ff */
[----:B------:R-:W-:Y:S02]  /*4c30*/  IADD3.X R127, R161, R8, R127, P6, !PT ;  /* 0x00000008a17f7210 */ /* 0x000fe400037fe47f */
[----:B------:R-:W-:-:S02]  /*4c40*/  ISETP.GT.AND P6, PT, R12, 0x51, P2 ;  /* 0x000000510c00780c */ /* 0x000fc400017c4270 */
[----:B------:R-:W-:Y:S02]  /*4c50*/  LEA.HI.X R209, R198, UR11, R209, 0x2, P5 ;  /* 0x0000000bc6d17c11 */ /* 0x000fe4000a8f14d1 */
[----:B------:R-:W-:-:S04]  /*4c60*/  IADD3 R202, P5, R202, R158, RZ ;  /* 0x0000009ecaca7210 */ /* 0x000fc80007fbe0ff */
[----:B------:R-:W-:-:S03]  /*4c70*/  IADD3.X R203, R159, R18, R203, P5, !PT ;  /* 0x000000129fcb7210 */ /* 0x000fc60002ffe4cb */
[----:B------:R-:W-:Y:S02]  /*4c80*/  IMAD.WIDE.U32 R198, R11, R158, R202 ;  /* 0x0000009e0bc67225 */ /* 0x000fe400078e00ca */
[----:B0-----:R-:W-:Y:S05]  /*4c90*/  @!P6 BRA `(.L_x_104) ;  /* 0x000000000004e947 */ /* 0x001fea0003800000 */
[----:B------:R0:W5:Y:S02]  /*4ca0*/  LDG.E.LTC128B R210, desc[UR14][R208.64] ;  /* 0x0000000ed0d27981 */ /* 0x000164000c1e1920 */
.L_x_104:
[----:B------:R-:W-:Y:S05]  /*4cb0*/  BSYNC B1 ;  /* 0x0000000000017941 */ /* 0x000fea0003800000 */
.L_x_103:
[----:B0-----:R-:W-:Y:S01]  /*4cc0*/  IADD3 R208, P3, R160, R198, RZ ;  /* 0x000000c6a0d07210 */ /* 0x001fe20007f7e0ff */
[----:B------:R-:W-:-:S04]  /*4cd0*/  IMAD.WIDE.U32 R126, R5, UR8, R126 ;  /* 0x00000008057e7c25 */ /* 0x000fc8000f8e007e */
[----:B-----5:R-:W-:Y:S01]  /*4ce0*/  FMUL R128, R210, R15 ;  /* 0x0000000fd2807220 */ /* 0x020fe20000400000 */
[----:B------:R-:W-:Y:S01]  /*4cf0*/  BSSY B1, `(.L_x_105) ;  /* 0x0000010000017945 */ /* 0x000fe20003800000 */
[----:B------:R-:W-:Y:S01]  /*4d00*/  IADD3.X R209, R161, R8, R199, P3, !PT ;  /* 0x00000008a1d17210 */ /* 0x000fe20001ffe4c7 */
[----:B------:R-:W-:Y:S01]  /*4d10*/  IMAD.IADD R127, R9, 0x1, R127 ;  /* 0x00000001097f7824 */ /* 0x000fe200078e027f */
[C---:B------:R-:W-:Y:S01]  /*4d20*/  LEA R198, P3, R126.reuse, UR10, 0x2 ;  /* 0x0000000a7ec67c11 */ /* 0x040fe2000f8610ff */
[----:B------:R-:W-:Y:S01]  /*4d30*/  FFMA R211, R129, R16, R128 ;  /* 0x0000001081d37223 */ /* 0x000fe20000000080 */
[----:B------:R-:W-:Y:S02]  /*4d40*/  IMAD.WIDE.U32 R208, R5, UR8, R208 ;  /* 0x0000000805d07c25 */ /* 0x000fe4000f8e00d0 */
[----:B------:R-:W-:Y:S02]  /*4d50*/  LEA.HI.X R199, R126, UR11, R127, 0x2, P3 ;  /* 0x0000000b7ec77c11 */ /* 0x000fe400098f147f */
[----:B------:R-:W-:Y:S01]  /*4d60*/  IADD3 R126, P3, R17, R122, RZ ;  /* 0x0000007a117e7210 */ /* 0x000fe20007f7e0ff */
[----:B------:R-:W-:Y:S01]  /*4d70*/  IMAD.IADD R129, R9, 0x1, R209 ;  /* 0x0000000109817824 */ /* 0x000fe200078e02d1 */
[----:B------:R-:W-:-:S03]  /*4d80*/  LEA R128, P5, R208, UR10, 0x2 ;  /* 0x0000000ad0807c11 */ /* 0x000fc6000f8a10ff */
[----:B------:R-:W-:Y:S01]  /*4d90*/  IMAD.X R127, R19, 0x1, R123, P3 ;  /* 0x00000001137f7824 */ /* 0x000fe200018e067b */
[----:B------:R-:W-:Y:S02]  /*4da0*/  ISETP.GT.AND P3, PT, R12, 0x50, P1 ;  /* 0x000000500c00780c */ /* 0x000fe40000f64270 */
[----:B------:R-:W-:Y:S02]  /*4db0*/  LEA.HI.X R129, R208, UR11, R129, 0x2, P5 ;  /* 0x0000000bd0817c11 */ /* 0x000fe4000a8f1481 */
[----:B------:R0:W-:Y:S09]  /*4dc0*/  @P6 STG.E desc[UR14][R126.64], R211 ;  /* 0x000000d37e006986 */ /* 0x0001f2000c10190e */
[----:B------:R-:W-:Y:S05]  /*4dd0*/  @!P3 BRA `(.L_x_106) ;  /* 0x000000000004b947 */ /* 0x000fea0003800000 */
[----:B------:R0:W5:Y:S02]  /*4de0*/  LDG.E.LTC128B R210, desc[UR14][R198.64+0x20] ;  /* 0x0000200ec6d27981 */ /* 0x000164000c1e1920 */
.L_x_106:
[----:B------:R-:W-:Y:S05]  /*4df0*/  BSYNC B1 ;  /* 0x0000000000017941 */ /* 0x000fea0003800000 */
.L_x_105:
[----:B-----5:R-:W-:Y:S01]  /*4e00*/  FMUL R209, R210, R15 ;  /* 0x0000000fd2d17220 */ /* 0x020fe20000400000 */
[----:B------:R-:W-:Y:S01]  /*4e10*/  ISETP.GT.AND P5, PT, R12, 0x51, P1 ;  /* 0x000000510c00780c */ /* 0x000fe20000fa4270 */
[----:B------:R-:W-:Y:S02]  /*4e20*/  BSSY B1, `(.L_x_107) ;  /* 0x0000005000017945 */ /* 0x000fe40003800000 */
[----:B------:R-:W-:-:S05]  /*4e30*/  FFMA R209, R130, R16, R209 ;  /* 0x0000001082d17223 */ /* 0x000fca00000000d1 */
[----:B------:R0:W-:Y:S05]  /*4e40*/  @P3 STG.E desc[UR14][R200.64+0x20], R209 ;  /* 0x000020d1c8003986 */ /* 0x0001ea000c10190e */
[----:B------:R-:W-:Y:S05]  /*4e50*/  @!P5 BRA `(.L_x_108) ;  /* 0x000000000004d947 */ /* 0x000fea0003800000 */
[----:B------:R0:W5:Y:S02]  /*4e60*/  LDG.E.LTC128B R210, desc[UR14][R128.64+0x20] ;  /* 0x0000200e80d27981 */ /* 0x000164000c1e1920 */
.L_x_108:
[----:B------:R-:W-:Y:S05]  /*4e70*/  BSYNC B1 ;  /* 0x0000000000017941 */ /* 0x000fea0003800000 */
.L_x_107:
[----:B-----5:R-:W-:Y:S01]  /*4e80*/  FMUL R130, R210, R15 ;  /* 0x0000000fd2827220 */ /* 0x020fe20000400000 */
[----:B------:R-:W-:Y:S01]  /*4e90*/  IMAD.WIDE.U32 R206, R158, 0x7, R206 ;  /* 0x000000079ece7825 */ /* 0x000fe200078e00ce */
[----:B------:R-:W-:Y:S03]  /*4ea0*/  BSSY B1, `(.L_x_109) ;  /* 0x0000010000017945 */ /* 0x000fe60003800000 */
[----:B0-----:R-:W-:Y:S01]  /*4eb0*/  FFMA R209, R131, R16, R130 ;  /* 0x0000001083d17223 */ /* 0x001fe20000000082 */
[----:B------:R-:W-:Y:S01]  /*4ec0*/  IMAD.IADD R207, R18, 0x1, R207 ;  /* 0x0000000112cf7824 */ /* 0x000fe200078e02cf */
[----:B------:R-:W-:Y:S01]  /*4ed0*/  IADD3 R131, P6, R156, R206, RZ ;  /* 0x000000ce9c837210 */ /* 0x000fe20007fde0ff */
[----:B------:R-:W-:Y:S01]  /*4ee0*/  IMAD.WIDE.U32 R204, R158, 0x7, R204 ;  /* 0x000000079ecc7825 */ /* 0x000fe200078e00cc */
[-C--:B------:R-:W-:Y:S01]  /*4ef0*/  IADD3 R208, P3, R206, R158.reuse, RZ ;  /* 0x0000009eced07210 */ /* 0x080fe20007f7e0ff */
[----:B------:R0:W-:Y:S01]  /*4f00*/  @P5 STG.E desc[UR14][R126.64+0x20], R209 ;  /* 0x000020d17e005986 */ /* 0x0001e2000c10190e */
[----:B------:R-:W-:Y:S01]  /*4f10*/  LEA R130, P5, R131, UR10, 0x2 ;  /* 0x0000000a83827c11 */ /* 0x000fe2000f8a10ff */
[----:B------:R-:W-:Y:S01]  /*4f20*/  IMAD.X R206, R207, 0x1, R155, P6 ;  /* 0x00000001cfce7824 */ /* 0x000fe200030e069b */
[----:B------:R-:W-:Y:S01]  /*4f30*/  IADD3 R212, P6, R204, R158, RZ ;  /* 0x0000009eccd47210 */ /* 0x000fe20007fde0ff */
[----:B------:R-:W-:-:S03]  /*4f40*/  IMAD.MOV.U32 R214, RZ, RZ, R210 ;  /* 0x000000ffffd67224 */ /* 0x000fc600078e00d2 */
[----:B------:R-:W-:Y:S02]  /*4f50*/  LEA.HI.X R131, R131, UR11, R206, 0x2, P5 ;  /* 0x0000000b83837c11 */ /* 0x000fe4000a8f14ce */
[----:B------:R-:W-:Y:S02]  /*4f60*/  ISETP.GT.AND P5, PT, R12, 0x58, P2 ;  /* 0x000000580c00780c */ /* 0x000fe400017a4270 */
[----:B------:R-:W-:-:S11]  /*4f70*/  IADD3.X R213, R159, R18, R205, P6, !PT ;  /* 0x000000129fd57210 */ /* 0x000fd600037fe4cd */
[----:B0-----:R-:W-:Y:S05]  /*4f80*/  @!P5 BRA `(.L_x_110) ;  /* 0x000000000004d947 */ /* 0x001fea0003800000 */
[----:B------:R0:W5:Y:S02]  /*4f90*/  LDG.E.LTC128B R214, desc[UR14][R130.64] ;  /* 0x0000000e82d67981 */ /* 0x000164000c1e1920 */
.L_x_110:
[----:B------:R-:W-:Y:S05]  /*4fa0*/  BSYNC B1 ;  /* 0x0000000000017941 */ /* 0x000fea0003800000 */
.L_x_109:
[----:B------:R-:W-:Y:S01]  /*4fb0*/  IMAD.X R209, R207, 0x1, R159, P3 ;  /* 0x00000001cfd17824 */ /* 0x000fe200018e069f */
[----:B------:R-:W-:Y:S01]  /*4fc0*/  IADD3 R204, P3, R208, R156, RZ ;  /* 0x0000009cd0cc7210 */ /* 0x000fe20007f7e0ff */
[----:B0-----:R-:W-:Y:S01]  /*4fd0*/  IMAD.WIDE.U32 R130, R11, R158, R212 ;  /* 0x0000009e0b827225 */ /* 0x001fe200078e00d4 */
[----:B------:R-:W-:Y:S03]  /*4fe0*/  BSSY B1, `(.L_x_111) ;  /* 0x0000011000017945 */ /* 0x000fe60003800000 */
[----:B------:R-:W-:Y:S01]  /*4ff0*/  IMAD.X R205, R209, 0x1, R155, P3 ;  /* 0x00000001d1cd7824 */ /* 0x000fe200018e069b */
[----:B------:R-:W-:Y:S01]  /*5000*/  LEA R210, P3, R204, UR10, 0x2 ;  /* 0x0000000accd27c11 */ /* 0x000fe2000f8610ff */
[----:B------:R-:W-:Y:S01]  /*5010*/  IMAD.WIDE.U32 R202, R158, 0x7, R202 ;  /* 0x000000079eca7825 */ /* 0x000fe200078e00ca */
[----:B------:R-:W-:Y:S02]  /*5020*/  IADD3 R130, P6, R160, R130, RZ ;  /* 0x00000082a0827210 */ /* 0x000fe40007fde0ff */
[----:B------:R-:W-:Y:S01]  /*5030*/  LEA.HI.X R211, R204, UR11, R205, 0x2, P3 ;  /* 0x0000000bccd37c11 */ /* 0x000fe200098f14cd */
[----:B-----5:R-:W-:Y:S01]  /*5040*/  FMUL R205, R214, R15 ;  /* 0x0000000fd6cd7220 */ /* 0x020fe20000400000 */
[----:B------:R-:W-:-:S02]  /*5050*/  IADD3 R204, P3, R17, R200, RZ ;  /* 0x000000c811cc7210 */ /* 0x000fc40007f7e0ff */
[----:B------:R-:W-:Y:S01]  /*5060*/  IADD3.X R131, R161, R8, R131, P6, !PT ;  /* 0x00000008a1837210 */ /* 0x000fe200037fe483 */
[----:B------:R-:W-:Y:S01]  /*5070*/  FFMA R215, R132, R16, R205 ;  /* 0x0000001084d77223 */ /* 0x000fe200000000cd */
[----:B------:R-:W-:Y:S01]  /*5080*/  IADD3 R206, P6, R202, R158, RZ ;  /* 0x0000009ecace7210 */ /* 0x000fe20007fde0ff */
[----:B------:R-:W-:Y:S01]  /*5090*/  IMAD.X R205, R19, 0x1, R201, P3 ;  /* 0x0000000113cd7824 */ /* 0x000fe200018e06c9 */
[----:B------:R-:W-:Y:S02]  /*50a0*/  ISETP.GT.AND P3, PT, R12, 0x59, P2 ;  /* 0x000000590c00780c */ /* 0x000fe40001764270 */
[----:B------:R-:W-:Y:S02]  /*50b0*/  IADD3.X R207, R159, R18, R203, P6, !PT ;  /* 0x000000129fcf7210 */ /* 0x000fe400037fe4cb */
[----:B------:R0:W-:Y:S09]  /*50c0*/  @P5 STG.E desc[UR14][R204.64], R215 ;  /* 0x000000d7cc005986 */ /* 0x0001f2000c10190e */
[----:B------:R-:W-:Y:S05]  /*50d0*/  @!P3 BRA `(.L_x_112) ;  /* 0x000000000004b947 */ /* 0x000fea0003800000 */
[----:B------:R0:W5:Y:S02]  /*50e0*/  LDG.E.LTC128B R214, desc[UR14][R210.64] ;  /* 0x0000000ed2d67981 */ /* 0x000164000c1e1920 */
.L_x_112:
[----:B------:R-:W-:Y:S05]  /*50f0*/  BSYNC B1 ;  /* 0x0000000000017941 */ /* 0x000fea0003800000 */
.L_x_111:
[----:B------:R-:W-:-:S04]  /*5100*/  IMAD.WIDE.U32 R202, R11, R158, R206 ;  /* 0x0000009e0bca7225 */ /* 0x000fc800078e00ce */
[----:B-----5:R-:W-:Y:S01]  /*5110*/  FMUL R132, R214, R15 ;  /* 0x0000000fd6847220 */ /* 0x020fe20000400000 */
[----:B------:R-:W-:Y:S01]  /*5120*/  BSSY B1, `(.L_x_113) ;  /* 0x0000012000017945 */ /* 0x000fe20003800000 */
[----:B------:R-:W-:Y:S01]  /*5130*/  IMAD.WIDE.U32 R130, R5, UR8, R130 ;  /* 0x0000000805827c25 */ /* 0x000fe2000f8e0082 */
[----:B0-----:R-:W-:-:S03]  /*5140*/  IADD3 R210, P5, R160, R202, RZ ;  /* 0x000000caa0d27210 */ /* 0x001fc60007fbe0ff */
[----:B------:R-:W-:Y:S01]  /*5150*/  FFMA R215, R133, R16, R132 ;  /* 0x0000001085d77223 */ /* 0x000fe20000000084 */
[----:B------:R-:W-:Y:S01]  /*5160*/  IMAD.IADD R131, R9, 0x1, R131 ;  /* 0x0000000109837824 */ /* 0x000fe200078e0283 */
[----:B------:R-:W-:Y:S02]  /*5170*/  IADD3.X R211, R161, R8, R203, P5, !PT ;  /* 0x00000008a1d37210 */ /* 0x000fe40002ffe4cb */
[----:B------:R-:W-:Y:S01]  /*5180*/  LEA R202, P5, R130, UR10, 0x2 ;  /* 0x0000000a82ca7c11 */ /* 0x000fe2000f8a10ff */
[----:B------:R-:W-:-:S03]  /*5190*/  IMAD.WIDE.U32 R210, R5, UR8, R210 ;  /* 0x0000000805d27c25 */ /* 0x000fc6000f8e00d2 */
        /* <DEDUP_REMOVED lines=10> */
.L_x_114:
[----:B------:R-:W-:Y:S05]  /*5240*/  BSYNC B1 ;  /* 0x0000000000017941 */ /* 0x000fea0003800000 */
.L_x_113:
[----:B-----5:R-:W-:Y:S01]  /*5250*/  FMUL R211, R214, R15 ;  /* 0x0000000fd6d37220 */ /* 0x020fe20000400000 */
[----:B------:R-:W-:Y:S01]  /*5260*/  ISETP.GT.AND P3, PT, R12, 0x59, P1 ;  /* 0x000000590c00780c */ /* 0x000fe20000f64270 */
[----:B------:R-:W-:Y:S02]  /*5270*/  BSSY B1, `(.L_x_115) ;  /* 0x0000005000017945 */ /* 0x000fe40003800000 */
[----:B------:R-:W-:-:S05]  /*5280*/  FFMA R211, R134, R16, R211 ;  /* 0x0000001086d37223 */ /* 0x000fca00000000d3 */
[----:B------:R0:W-:Y:S05]  /*5290*/  @P5 STG.E desc[UR14][R204.64+0x20], R211 ;  /* 0x000020d3cc005986 */ /* 0x0001ea000c10190e */
[----:B------:R-:W-:Y:S05]  /*52a0*/  @!P3 BRA `(.L_x_116) ;  /* 0x000000000004b947 */ /* 0x000fea0003800000 */
[----:B------:R0:W5:Y:S02]  /*52b0*/  LDG.E.LTC128B R214, desc[UR14][R132.64+0x20] ;  /* 0x0000200e84d67981 */ /* 0x000164000c1e1920 */
.L_x_116:
[----:B------:R-:W-:Y:S05]  /*52c0*/  BSYNC B1 ;  /* 0x0000000000017941 */ /* 0x000fea0003800000 */
.L_x_115:
[----:B-----5:R-:W-:Y:S01]  /*52d0*/  FMUL R134, R214, R15 ;  /* 0x0000000fd6867220 */ /* 0x020fe20000400000 */
[C---:B------:R-:W-:Y:S01]  /*52e0*/  IMAD.WIDE.U32 R212, R158.reuse, 0x7, R212 ;  /* 0x000000079ed47825 */ /* 0x040fe200078e00d4 */
[----:B------:R-:W-:Y:S03]  /*52f0*/  BSSY B1, `(.L_x_117) ;  /* 0x000000f000017945 */ /* 0x000fe60003800000 */
[----:B0-----:R-:W-:Y:S01]  /*5300*/  FFMA R211, R135, R16, R134 ;  /* 0x0000001087d37223 */ /* 0x001fe20000000086 */
[----:B------:R-:W-:-:S04]  /*5310*/  IMAD.WIDE.U32 R208, R158, 0x7, R208 ;  /* 0x000000079ed07825 */ /* 0x000fc800078e00d0 */
[----:B------:R0:W-:Y:S01]  /*5320*/  @P3 STG.E desc[UR14][R130.64+0x20], R211 ;  /* 0x000020d382003986 */ /* 0x0001e2000c10190e */
[----:B------:R-:W-:Y:S01]  /*5330*/  IADD3 R216, P3, R212, R158, RZ ;  /* 0x0000009ed4d87210 */ /* 0x000fe20007f7e0ff */
[----:B------:R-:W-:Y:S01]  /*5340*/  IMAD.IADD R212, R18, 0x1, R209 ;  /* 0x0000000112d47824 */ /* 0x000fe200078e02d1 */
[----:B------:R-:W-:Y:S01]  /*5350*/  IADD3 R135, P5, R156, R208, RZ ;  /* 0x000000d09c877210 */ /* 0x000fe20007fbe0ff */
[----:B------:R-:W-:Y:S01]  /*5360*/  IMAD.MOV.U32 R218, RZ, RZ, R214 ;  /* 0x000000ffffda7224 */ /* 0x000fe200078e00d6 */
[----:B------:R-:W-:Y:S02]  /*5370*/  IADD3.X R217, R159, R18, R213, P3, !PT ;  /* 0x000000129fd97210 */ /* 0x000fe40001ffe4d5 */
[----:B------:R-:W-:Y:S01]  /*5380*/  ISETP.GT.AND P3, PT, R12, 0x60, P2 ;  /* 0x000000600c00780c */ /* 0x000fe20001764270 */
[----:B------:R-:W-:Y:S01]  /*5390*/  IMAD.X R210, R212, 0x1, R155, P5 ;  /* 0x00000001d4d27824 */ /* 0x000fe200028e069b */
[----:B------:R-:W-:-:S04]  /*53a0*/  LEA R134, P5, R135, UR10, 0x2 ;  /* 0x0000000a87867c11 */ /* 0x000fc8000f8a10ff */
[----:B------:R-:W-:-:S07]  /*53b0*/  LEA.HI.X R135, R135, UR11, R210, 0x2, P5 ;  /* 0x0000000b87877c11 */ /* 0x000fce000a8f14d2 */
[----:B0-----:R-:W-:Y:S05]  /*53c0*/  @!P3 BRA `(.L_x_118) ;  /* 0x000000000004b947 */ /* 0x001fea0003800000 */
[----:B------:R0:W5:Y:S02]  /*53d0*/  LDG.E.LTC128B R218, desc[UR14][R134.64] ;  /* 0x0000000e86da7981 */ /* 0x000164000c1e1920 */
.L_x_118:
[----:B------:R-:W-:Y:S05]  /*53e0*/  BSYNC B1 ;  /* 0x0000000000017941 */ /* 0x000fea0003800000 */
.L_x_117:
[-C--:B------:R-:W-:Y:S01]  /*53f0*/  IADD3 R210, P5, R208, R158.reuse, RZ ;  /* 0x0000009ed0d27210 */ /* 0x080fe20007fbe0ff */
[----:B0-----:R-:W-:Y:S01]  /*5400*/  IMAD.WIDE.U32 R134, R11, R158, R216 ;  /* 0x0000009e0b867225 */ /* 0x001fe200078e00d8 */
[----:B------:R-:W-:Y:S03]  /*5410*/  BSSY B1, `(.L_x_119) ;  /* 0x0000013000017945 */ /* 0x000fe60003800000 */
[----:B------:R-:W-:Y:S01]  /*5420*/  IMAD.X R211, R212, 0x1, R159, P5 ;  /* 0x00000001d4d37824 */ /* 0x000fe200028e069f */
[----:B------:R-:W-:Y:S01]  /*5430*/  IADD3 R208, P5, R210, R156, RZ ;  /* 0x0000009cd2d07210 */ /* 0x000fe20007fbe0ff */
[----:B------:R-:W-:Y:S01]  /*5440*/  IMAD.WIDE.U32 R206, R158, 0x7, R206 ;  /* 0x000000079ece7825 */ /* 0x000fe200078e00ce */
[----:B------:R-:W-:-:S03]  /*5450*/  IADD3 R134, P6, R160, R134, RZ ;  /* 0x00000086a0867210 */ /* 0x000fc60007fde0ff */
[----:B------:R-:W-:Y:S01]  /*5460*/  IMAD.X R209, R211, 0x1, R155, P5 ;  /* 0x00000001d3d17824 */ /* 0x000fe200028e069b */
[C---:B------:R-:W-:Y:S02]  /*5470*/  LEA R214, P5, R208.reuse, UR10, 0x2 ;  /* 0x0000000ad0d67c11 */ /* 0x040fe4000f8a10ff */
[----:B------:R-:W-:Y:S02]  /*5480*/  IADD3.X R135, R161, R8, R135, P6, !PT ;  /* 0x00000008a1877210 */ /* 0x000fe400037fe487 */
[----:B------:R-:W-:Y:S01]  /*5490*/  LEA.HI.X R215, R208, UR11, R209, 0x2, P5 ;  /* 0x0000000bd0d77c11 */ /* 0x000fe2000a8f14d1 */
[----:B-----5:R-:W-:Y:S01]  /*54a0*/  FMUL R209, R218, R15 ;  /* 0x0000000fdad17220 */ /* 0x020fe20000400000 */
[----:B------:R-:W-:Y:S02]  /*54b0*/  IADD3 R208, P5, R17, R204, RZ ;  /* 0x000000cc11d07210 */ /* 0x000fe40007fbe0ff */
[----:B------:R-:W-:Y:S01]  /*54c0*/  IADD3 R212, P6, R206, R158, RZ ;  /* 0x0000009eced47210 */ /* 0x000fe20007fde0ff */
[----:B------:R-:W-:-:S02]  /*54d0*/  FFMA R219, R136, R16, R209 ;  /* 0x0000001088db7223 */ /* 0x000fc400000000d1 */
[----:B------:R-:W-:Y:S01]  /*54e0*/  IMAD.X R209, R19, 0x1, R205, P5 ;  /* 0x0000000113d17824 */ /* 0x000fe200028e06cd */
[----:B------:R-:W-:Y:S02]  /*54f0*/  ISETP.GT.AND P5, PT, R12, 0x61, P2 ;  /* 0x000000610c00780c */ /* 0x000fe400017a4270 */
[----:B------:R-:W-:Y:S02]  /*5500*/  IADD3.X R213, R159, R18, R207, P6, !PT ;  /* 0x000000129fd57210 */ /* 0x000fe400037fe4cf */
[----:B------:R0:W-:Y:S09]  /*5510*/  @P3 STG.E desc[UR14][R208.64], R219 ;  /* 0x000000dbd0003986 */ /* 0x0001f2000c10190e */
[----:B------:R-:W-:Y:S05]  /*5520*/  @!P5 BRA `(.L_x_120) ;  /* 0x000000000004d947 */ /* 0x000fea0003800000 */
[----:B------:R0:W5:Y:S02]  /*5530*/  LDG.E.LTC128B R218, desc[UR14][R214.64] ;  /* 0x0000000ed6da7981 */ /* 0x000164000c1e1920 */
.L_x_120:
[----:B------:R-:W-:Y:S05]  /*5540*/  BSYNC B1 ;  /* 0x0000000000017941 */ /* 0x000fea0003800000 */
.L_x_119:
        /* <DEDUP_REMOVED lines=20> */
.L_x_122:
[----:B------:R-:W-:Y:S05]  /*5690*/  BSYNC B1 ;  /* 0x0000000000017941 */ /* 0x000fea0003800000 */
.L_x_121:
[----:B-----5:R-:W-:Y:S01]  /*56a0*/  FMUL R215, R218, R15 ;  /* 0x0000000fdad77220 */ /* 0x020fe20000400000 */
[----:B------:R-:W-:Y:S01]  /*56b0*/  ISETP.GT.AND P5, PT, R12, 0x61, P1 ;  /* 0x000000610c00780c */ /* 0x000fe20000fa4270 */
[----:B------:R-:W-:Y:S02]  /*56c0*/  BSSY B1, `(.L_x_123) ;  /* 0x0000005000017945 */ /* 0x000fe40003800000 */
[----:B------:R-:W-:-:S05]  /*56d0*/  FFMA R215, R138, R16, R215 ;  /* 0x000000108ad77223 */ /* 0x000fca00000000d7 */
[----:B------:R0:W-:Y:S05]  /*56e0*/  @P3 STG.E desc[UR14][R208.64+0x20], R215 ;  /* 0x000020d7d0003986 */ /* 0x0001ea000c10190e */
[----:B------:R-:W-:Y:S05]  /*56f0*/  @!P5 BRA `(.L_x_124) ;  /* 0x000000000004d947 */ /* 0x000fea0003800000 */
[----:B------:R0:W5:Y:S02]  /*5700*/  LDG.E.LTC128B R218, desc[UR14][R136.64+0x20] ;  /* 0x0000200e88da7981 */ /* 0x000164000c1e1920 */
.L_x_124:
[----:B------:R-:W-:Y:S05]  /*5710*/  BSYNC B1 ;  /* 0x0000000000017941 */ /* 0x000fea0003800000 */
.L_x_123:
[----:B------:R-:W-:-:S04]  /*5720*/  IMAD.WIDE.U32 R216, R158, 0x7, R216 ;  /* 0x000000079ed87825 */ /* 0x000fc800078e00d8 */
[----:B-----5:R-:W-:Y:S01]  /*5730*/  FMUL R138, R218, R15 ;  /* 0x0000000fda8a7220 */ /* 0x020fe20000400000 */
[----:B------:R-:W-:Y:S01]  /*5740*/  BSSY B1, `(.L_x_125) ;  /* 0x000000f000017945 */ /* 0x000fe20003800000 */
[----:B------:R-:W-:Y:S01]  /*5750*/  IMAD.WIDE.U32 R210, R158, 0x7, R210 ;  /* 0x000000079ed27825 */ /* 0x000fe200078e00d2 */
[----:B------:R-:W-:-:S03]  /*5760*/  IADD3 R220, P3, R216, R158, RZ ;  /* 0x0000009ed8dc7210 */ /* 0x000fc60007f7e0ff */
[----:B0-----:R-:W-:Y:S01]  /*5770*/  FFMA R215, R139, R16, R138 ;  /* 0x000000108bd77223 */ /* 0x001fe2000000008a */
[----:B------:R-:W-:Y:S01]  /*5780*/  IMAD.MOV.U32 R222, RZ, RZ, R218 ;  /* 0x000000ffffde7224 */ /* 0x000fe200078e00da */
[----:B------:R-:W-:Y:S01]  /*5790*/  IADD3.X R221, R159, R18, R217, P3, !PT ;  /* 0x000000129fdd7210 */ /* 0x000fe20001ffe4d9 */
[----:B------:R-:W-:Y:S01]  /*57a0*/  IMAD.IADD R217, R18, 0x1, R211 ;  /* 0x0000000112d97824 */ /* 0x000fe200078e02d3 */
[----:B------:R-:W-:Y:S01]  /*57b0*/  ISETP.GT.AND P3, PT, R12, 0x68, P2 ;  /* 0x000000680c00780c */ /* 0x000fe20001764270 */
[----:B------:R0:W-:Y:S01]  /*57c0*/  @P5 STG.E desc[UR14][R134.64+0x20], R215 ;  /* 0x000020d786005986 */ /* 0x0001e2000c10190e */
[----:B------:R-:W-:-:S05]  /*57d0*/  IADD3 R139, P5, R156, R210, RZ ;  /* 0x000000d29c8b7210 */ /* 0x000fca0007fbe0ff */
[----:B------:R-:W-:Y:S01]  /*57e0*/  IMAD.X R214, R217, 0x1, R155, P5 ;  /* 0x00000001d9d67824 */ /* 0x000fe200028e069b */
[----:B------:R-:W-:-:S04]  /*57f0*/  LEA R138, P5, R139, UR10, 0x2 ;  /* 0x0000000a8b8a7c11 */ /* 0x000fc8000f8a10ff */
[----:B------:R-:W-:Y:S01]  /*5800*/  LEA.HI.X R139, R139, UR11, R214, 0x2, P5 ;  /* 0x0000000b8b8b7c11 */ /* 0x000fe2000a8f14d6 */
[----:B0-----:R-:W-:Y:S08]  /*5810*/  @!P3 BRA `(.L_x_126) ;  /* 0x000000000004b947 */ /* 0x001ff00003800000 */
[----:B------:R0:W5:Y:S02]  /*5820*/  LDG.E.LTC128B R222, desc[UR14][R138.64] ;  /* 0x0000000e8ade7981 */ /* 0x000164000c1e1920 */
.L_x_126:
[----:B------:R-:W-:Y:S05]  /*5830*/  BSYNC B1 ;  /* 0x0000000000017941 */ /* 0x000fea0003800000 */
.L_x_125:
[-C--:B0-----:R-:W-:Y:S01]  /*5840*/  IMAD.WIDE.U32 R138, R11, R158.reuse, R220 ;  /* 0x0000009e0b8a7225 */ /* 0x081fe200078e00dc */
[----:B------:R-:W-:-:S03]  /*5850*/  IADD3 R216, P5, R210, R158, RZ ;  /* 0x0000009ed2d87210 */ /* 0x000fc60007fbe0ff */
[----:B-----5:R-:W-:Y:S01]  /*5860*/  FMUL R211, R222, R15 ;  /* 0x0000000fded37220 */ /* 0x020fe20000400000 */
[----:B------:R-:W-:Y:S01]  /*5870*/  BSSY B1, `(.L_x_127) ;  /* 0x0000012000017945 */ /* 0x000fe20003800000 */
[----:B------:R-:W-:Y:S01]  /*5880*/  IMAD.WIDE.U32 R212, R158, 0x7, R212 ;  /* 0x000000079ed47825 */ /* 0x000fe200078e00d4 */
[----:B------:R-:W-:-:S03]  /*5890*/  IADD3 R214, P6, R160, R138, RZ ;  /* 0x0000008aa0d67210 */ /* 0x000fc60007fde0ff */
[----:B------:R-:W-:Y:S01]  /*58a0*/  FFMA R219, R140, R16, R211 ;  /* 0x000000108cdb7223 */ /* 0x000fe200000000d3 */
[----:B------:R-:W-:Y:S01]  /*58b0*/  IMAD.X R217, R217, 0x1, R159, P5 ;  /* 0x00000001d9d97824 */ /* 0x000fe200028e069f */
[----:B------:R-:W-:Y:S02]  /*58c0*/  IADD3.X R215, R161, R8, R139, P6, !PT ;  /* 0x00000008a1d77210 */ /* 0x000fe400037fe48b */
[----:B------:R-:W-:Y:S02]  /*58d0*/  IADD3 R139, P5, R216, R156, RZ ;  /* 0x0000009cd88b7210 */ /* 0x000fe40007fbe0ff */
[----:B------:R-:W-:-:S03]  /*58e0*/  IADD3 R212, P6, R212, R158, RZ ;  /* 0x0000009ed4d47210 */ /* 0x000fc60007fde0ff */
[----:B------:R-:W-:Y:S01]  /*58f0*/  IMAD.X R210, R217, 0x1, R155, P5 ;  /* 0x00000001d9d27824 */ /* 0x000fe200028e069b */
[----:B------:R-:W-:Y:S02]  /*5900*/  LEA R138, P5, R139, UR10, 0x2 ;  /* 0x0000000a8b8a7c11 */ /* 0x000fe4000f8a10ff */
[----:B------:R-:W-:Y:S02]  /*5910*/  IADD3.X R213, R159, R18, R213, P6, !PT ;  /* 0x000000129fd57210 */ /* 0x000fe400037fe4d5 */
[----:B------:R-:W-:Y:S02]  /*5920*/  LEA.HI.X R139, R139, UR11, R210, 0x2, P5 ;  /* 0x0000000b8b8b7c11 */ /* 0x000fe4000a8f14d2 */
[----:B------:R-:W-:-:S05]  /*5930*/  IADD3 R210, P5, R17, R208, RZ ;  /* 0x000000d011d27210 */ /* 0x000fca0007fbe0ff */
[----:B------:R-:W-:Y:S01]  /*5940*/  IMAD.X R211, R19, 0x1, R209, P5 ;  /* 0x0000000113d37824 */ /* 0x000fe200028e06d1 */
[----:B------:R-:W-:-:S04]  /*5950*/  ISETP.GT.AND P5, PT, R12, 0x69, P2 ;  /* 0x000000690c00780c */ /* 0x000fc800017a4270 */
[----:B------:R0:W-:Y:S09]  /*5960*/  @P3 STG.E desc[UR14][R210.64], R219 ;  /* 0x000000dbd2003986 */ /* 0x0001f2000c10190e */
[----:B------:R-:W-:Y:S05]  /*5970*/  @!P5 BRA `(.L_x_128) ;  /* 0x000000000004d947 */ /* 0x000fea0003800000 */
[----:B------:R0:W5:Y:S02]  /*5980*/  LDG.E.LTC128B R222, desc[UR14][R138.64] ;  /* 0x0000000e8ade7981 */ /* 0x000164000c1e1920 */
.L_x_128:
[----:B------:R-:W-:Y:S05]  /*5990*/  BSYNC B1 ;  /* 0x0000000000017941 */ /* 0x000fea0003800000 */
.L_x_127:
[----:B0-----:R-:W-:Y:S01]  /*59a0*/  IMAD.WIDE.U32 R138, R11, R158, R212 ;  /* 0x0000009e0b8a7225 */ /* 0x001fe200078e00d4 */
[----:B------:R-:W-:Y:S03]  /*59b0*/  BSSY B1, `(.L_x_129) ;  /* 0x0000013000017945 */ /* 0x000fe60003800000 */
[----:B------:R-:W-:Y:S01]  /*59c0*/  IMAD.WIDE.U32 R214, R5, UR8, R214 ;  /* 0x0000000805d67c25 */ /* 0x000fe2000f8e00d6 */
[----:B------:R-:W-:-:S04]  /*59d0*/  IADD3 R218, P3, R160, R138, RZ ;  /* 0x0000008aa0da7210 */ /* 0x000fc80007f7e0ff */
[----:B------:R-:W-:Y:S01]  /*59e0*/  IADD3.X R219, R161, R8, R139, P3, !PT ;  /* 0x00000008a1db7210 */ /* 0x000fe20001ffe48b */
[----:B------:R-:W-:Y:S01]  /*59f0*/  IMAD.IADD R139, R9, 0x1, R215 ;  /* 0x00000001098b7824 */ /* 0x000fe200078e02d7 */
[----:B------:R-:W-:Y:S01]  /*5a00*/  LEA R138, P3, R214, UR10, 0x2 ;  /* 0x0000000ad68a7c11 */ /* 0x000fe2000f8610ff */
[----:B------:R-:W-:-:S03]  /*5a10*/  IMAD.WIDE.U32 R218, R5, UR8, R218 ;  /* 0x0000000805da7c25 */ /* 0x000fc6000f8e00da */
[----:B------:R-:W-:Y:S01]  /*5a20*/  LEA.HI.X R139, R214, UR11, R139, 0x2, P3 ;  /* 0x0000000bd68b7c11 */ /* 0x000fe200098f148b */
[----:B-----5:R-:W-:Y:S01]  /*5a30*/  FMUL R214, R222, R15 ;  /* 0x0000000fded67220 */ /* 0x020fe20000400000 */
[----:B------:R-:W-:Y:S01]  /*5a40*/  IADD3 R140, P3, R17, R134, RZ ;  /* 0x00000086118c7210 */ /* 0x000fe20007f7e0ff */
[----:B------:R-:W-:Y:S02]  /*5a50*/  IMAD.IADD R215, R9, 0x1, R219 ;  /* 0x0000000109d77824 */ /* 0x000fe400078e02db */
[----:B------:R-:W-:Y:S01]  /*5a60*/  FFMA R223, R141, R16, R214 ;  /* 0x000000108ddf7223 */ /* 0x000fe200000000d6 */
[----:B------:R-:W-:Y:S01]  /*5a70*/  LEA R214, P6, R218, UR10, 0x2 ;  /* 0x0000000adad67c11 */ /* 0x000fe2000f8c10ff */
[----:B------:R-:W-:Y:S01]  /*5a80*/  IMAD.X R141, R19, 0x1, R135, P3 ;  /* 0x00000001138d7824 */ /* 0x000fe200018e0687 */
[----:B------:R-:W-:Y:S02]  /*5a90*/  ISETP.GT.AND P3, PT, R12, 0x68, P1 ;  /* 0x000000680c00780c */ /* 0x000fe40000f64270 */
[----:B------:R-:W-:-:S02]  /*5aa0*/  LEA.HI.X R215, R218, UR11, R215, 0x2, P6 ;  /* 0x0000000bdad77c11 */ /* 0x000fc4000b0f14d7 */
[----:B------:R0:W-:Y:S09]  /*5ab0*/  @P5 STG.E desc[UR14][R140.64], R223 ;  /* 0x000000df8c005986 */ /* 0x0001f2000c10190e */
[----:B------:R-:W-:Y:S05]  /*5ac0*/  @!P3 BRA `(.L_x_130) ;  /* 0x000000000004b947 */ /* 0x000fea0003800000 */
[----:B------:R0:W5:Y:S02]  /*5ad0*/  LDG.E.LTC128B R222, desc[UR14][R138.64+0x20] ;  /* 0x0000200e8ade7981 */ /* 0x000164000c1e1920 */
.L_x_130:
[----:B------:R-:W-:Y:S05]  /*5ae0*/  BSYNC B1 ;  /* 0x0000000000017941 */ /* 0x000fea0003800000 */
.L_x_129:
[----:B-----5:R-:W-:Y:S01]  /*5af0*/  FMUL R219, R222, R15 ;  /* 0x0000000fdedb7220 */ /* 0x020fe20000400000 */
[----:B------:R-:W-:Y:S01]  /*5b00*/  ISETP.GT.AND P6, PT, R12, 0x69, P1 ;  /* 0x000000690c00780c */ /* 0x000fe20000fc4270 */
[----:B------:R-:W-:Y:S01]  /*5b10*/  BSSY B1, `(.L_x_131) ;  /* 0x0000006000017945 */ /* 0x000fe20003800000 */
[----:B------:R-:W-:-:S04]  /*5b20*/  IMAD.WIDE.U32 R216, R158, 0x7, R216 ;  /* 0x000000079ed87825 */ /* 0x000fc800078e00d8 */
[----:B------:R-:W-:-:S05]  /*5b30*/  FFMA R219, R142, R16, R219 ;  /* 0x000000108edb7223 */ /* 0x000fca00000000db */
[----:B------:R0:W-:Y:S02]  /*5b40*/  @P3 STG.E desc[UR14][R210.64+0x20], R219 ;  /* 0x000020dbd2003986 */ /* 0x0001e4000c10190e */
[----:B------:R-:W-:Y:S05]  /*5b50*/  @!P6 BRA `(.L_x_132) ;  /* 0x000000000004e947 */ /* 0x000fea0003800000 */
[----:B------:R0:W5:Y:S02]  /*5b60*/  LDG.E.LTC128B R222, desc[UR14][R214.64+0x20] ;  /* 0x0000200ed6de7981 */ /* 0x000164000c1e1920 */
.L_x_132:
[----:B------:R-:W-:Y:S05]  /*5b70*/  BSYNC B1 ;  /* 0x0000000000017941 */ /* 0x000fea0003800000 */
.L_x_131:
[----:B-----5:R-:W-:Y:S01]  /*5b80*/  FMUL R142, R222, R15 ;  /* 0x0000000fde8e7220 */ /* 0x020fe20000400000 */
[----:B------:R-:W-:Y:S01]  /*5b90*/  IMAD.IADD R217, R18, 0x1, R217 ;  /* 0x0000000112d97824 */ /* 0x000fe200078e02d9 */
[----:B------:R-:W-:Y:S01]  /*5ba0*/  IADD3 R218, P3, R216, R158, RZ ;  /* 0x0000009ed8da7210 */ /* 0x000fe20007f7e0ff */
[----:B------:R-:W-:Y:S01]  /*5bb0*/  BSSY B1, `(.L_x_133) ;  /* 0x000000b000017945 */ /* 0x000fe20003800000 */
[----:B0-----:R-:W-:Y:S01]  /*5bc0*/  FFMA R219, R143, R16, R142 ;  /* 0x000000108fdb7223 */ /* 0x001fe2000000008e */
[----:B------:R-:W-:Y:S01]  /*5bd0*/  IADD3 R143, P5, R156, R216, RZ ;  /* 0x000000d89c8f7210 */ /* 0x000fe20007fbe0ff */
[----:B------:R-:W-:-:S03]  /*5be0*/  IMAD.MOV.U32 R224, RZ, RZ, R222 ;  /* 0x000000ffffe07224 */ /* 0x000fc600078e00de */
[----:B------:R0:W-:Y:S01]  /*5bf0*/  @P6 STG.E desc[UR14][R140.64+0x20], R219 ;  /* 0x000020db8c006986 */ /* 0x0001e2000c10190e */
[----:B------:R-:W-:Y:S01]  /*5c00*/  ISETP.GT.AND P6, PT, R12, 0x70, P2 ;  /* 0x000000700c00780c */ /* 0x000fe200017c4270 */
[----:B------:R-:W-:Y:S01]  /*5c10*/  IMAD.X R216, R217, 0x1, R155, P5 ;  /* 0x00000001d9d87824 */ /* 0x000fe200028e069b */
[----:B------:R-:W-:-:S04]  /*5c20*/  LEA R142, P5, R143, UR10, 0x2 ;  /* 0x0000000a8f8e7c11 */ /* 0x000fc8000f8a10ff */
[----:B------:R-:W-:-:S07]  /*5c30*/  LEA.HI.X R143, R143, UR11, R216, 0x2, P5 ;  /* 0x0000000b8f8f7c11 */ /* 0x000fce000a8f14d8 */
[----:B0-----:R-:W-:Y:S05]  /*5c40*/  @!P6 BRA `(.L_x_134) ;  /* 0x000000000004e947 */ /* 0x001fea0003800000 */
[----:B------:R0:W5:Y:S02]  /*5c50*/  LDG.E.LTC128B R224, desc[UR14][R142.64] ;  /* 0x0000000e8ee07981 */ /* 0x000164000c1e1920 */
.L_x_134:
[----:B------:R-:W-:Y:S05]  /*5c60*/  BSYNC B1 ;  /* 0x0000000000017941 */ /* 0x000fea0003800000 */
.L_x_133:
[----:B------:R-:W-:Y:S01]  /*5c70*/  IMAD.X R219, R217, 0x1, R159, P3 ;  /* 0x00000001d9db7824 */ /* 0x000fe200018e069f */
[----:B0-----:R-:W-:Y:S01]  /*5c80*/  IADD3 R143, P3, R218, R156, RZ ;  /* 0x0000009cda8f7210 */ /* 0x001fe20007f7e0ff */
[----:B-----5:R-:W-:Y:S01]  /*5c90*/  FMUL R217, R224, R15 ;  /* 0x0000000fe0d97220 */ /* 0x020fe20000400000 */
[----:B------:R-:W-:Y:S01]  /*5ca0*/  IMAD.WIDE.U32 R220, R158, 0x7, R220 ;  /* 0x000000079edc7825 */ /* 0x000fe200078e00dc */
[----:B------:R-:W-:Y:S03]  /*5cb0*/  BSSY B1, `(.L_x_135) ;  /* 0x000000d000017945 */ /* 0x000fe60003800000 */
[----:B------:R-:W-:Y:S01]  /*5cc0*/  FFMA R223, R144, R16, R217 ;  /* 0x0000001090df7223 */ /* 0x000fe200000000d9 */
[----:B------:R-:W-:Y:S01]  /*5cd0*/  IMAD.X R216, R219, 0x1, R155, P3 ;  /* 0x00000001dbd87824 */ /* 0x000fe200018e069b */
[----:B------:R-:W-:Y:S02]  /*5ce0*/  LEA R142, P3, R143, UR10, 0x2 ;  /* 0x0000000a8f8e7c11 */ /* 0x000fe4000f8610ff */
[----:B------:R-:W-:-:S02]  /*5cf0*/  IADD3 R220, P5, R220, R158, RZ ;  /* 0x0000009edcdc7210 */ /* 0x000fc40007fbe0ff */
[----:B------:R-:W-:Y:S02]  /*5d00*/  LEA.HI.X R143, R143, UR11, R216, 0x2, P3 ;  /* 0x0000000b8f8f7c11 */ /* 0x000fe400098f14d8 */
[----:B------:R-:W-:Y:S02]  /*5d10*/  IADD3 R216, P3, R17, R210, RZ ;  /* 0x000000d211d87210 */ /* 0x000fe40007f7e0ff */
[----:B------:R-:W-:-:S03]  /*5d20*/  IADD3.X R221, R159, R18, R221, P5, !PT ;  /* 0x000000129fdd7210 */ /* 0x000fc60002ffe4dd */
[----:B------:R-:W-:Y:S01]  /*5d30*/  IMAD.X R217, R19, 0x1, R211, P3 ;  /* 0x0000000113d97824 */ /* 0x000fe200018e06d3 */
[----:B------:R-:W-:-:S04]  /*5d40*/  ISETP.GT.AND P3, PT, R12, 0x71, P2 ;  /* 0x000000710c00780c */ /* 0x000fc80001764270 */
[----:B------:R0:W-:Y:S09]  /*5d50*/  @P6 STG.E desc[UR14][R216.64], R223 ;  /* 0x000000dfd8006986 */ /* 0x0001f2000c10190e */
[----:B------:R-:W-:Y:S05]  /*5d60*/  @!P3 BRA `(.L_x_136) ;  /* 0x000000000004b947 */ /* 0x000fea0003800000 */
[----:B------:R0:W5:Y:S02]  /*5d70*/  LDG.E.LTC128B R224, desc[UR14][R142.64] ;  /* 0x0000000e8ee07981 */ /* 0x000164000c1e1920 */
.L_x_136:
[----:B------:R-:W-:Y:S05]  /*5d80*/  BSYNC B1 ;  /* 0x0000000000017941 */ /* 0x000fea0003800000 */
.L_x_135:
[----:B0-----:R-:W-:Y:S01]  /*5d90*/  IMAD.WIDE.U32 R142, R11, R158, R220 ;  /* 0x0000009e0b8e7225 */ /* 0x001fe200078e00dc */
[----:B------:R-:W-:Y:S02]  /*5da0*/  BSSY B1, `(.L_x_137) ;  /* 0x000000f000017945 */ /* 0x000fe40003800000 */
[----:B------:R-:W-:-:S04]  /*5db0*/  IADD3 R222, P5, R160, R142, RZ ;  /* 0x0000008ea0de7210 */ /* 0x000fc80007fbe0ff */
[----:B------:R-:W-:-:S03]  /*5dc0*/  IADD3.X R223, R161, R8, R143, P5, !PT ;  /* 0x00000008a1df7210 */ /* 0x000fc60002ffe48f */
[----:B------:R-:W-:-:S04]  /*5dd0*/  IMAD.WIDE.U32 R222, R5, UR8, R222 ;  /* 0x0000000805de7c25 */ /* 0x000fc8000f8e00de */
[----:B------:R-:W-:Y:S01]  /*5de0*/  IMAD.IADD R143, R9, 0x1, R223 ;  /* 0x00000001098f7824 */ /* 0x000fe200078e02df */
[----:B------:R-:W-:-:S04]  /*5df0*/  LEA R142, P5, R222, UR10, 0x2 ;  /* 0x0000000ade8e7c11 */ /* 0x000fc8000f8a10ff */
[----:B------:R-:W-:Y:S01]  /*5e00*/  LEA.HI.X R143, R222, UR11, R143, 0x2, P5 ;  /* 0x0000000bde8f7c11 */ /* 0x000fe2000a8f148f */
[----:B-----5:R-:W-:Y:S01]  /*5e10*/  FMUL R222, R224, R15 ;  /* 0x0000000fe0de7220 */ /* 0x020fe20000400000 */
[----:B------:R-:W-:-:S03]  /*5e20*/  IADD3 R144, P5, R17, R140, RZ ;  /* 0x0000008c11907210 */ /* 0x000fc60007fbe0ff */
[----:B------:R-:W-:Y:S02]  /*5e30*/  FFMA R223, R145, R16, R222 ;  /* 0x0000001091df7223 */ /* 0x000fe400000000de */
[----:B------:R-:W-:Y:S01]  /*5e40*/  IMAD.X R145, R19, 0x1, R141, P5 ;  /* 0x0000000113917824 */ /* 0x000fe200028e068d */
[----:B------:R-:W-:-:S04]  /*5e50*/  ISETP.GT.AND P5, PT, R12, 0x70, P1 ;  /* 0x000000700c00780c */ /* 0x000fc80000fa4270 */
[----:B------:R0:W-:Y:S09]  /*5e60*/  @P3 STG.E desc[UR14][R144.64], R223 ;  /* 0x000000df90003986 */ /* 0x0001f2000c10190e */
[----:B------:R-:W-:Y:S05]  /*5e70*/  @!P5 BRA `(.L_x_138) ;  /* 0x000000000004d947 */ /* 0x000fea0003800000 */
[----:B------:R0:W5:Y:S02]  /*5e80*/  LDG.E.LTC128B R224, desc[UR14][R142.64+0x20] ;  /* 0x0000200e8ee07981 */ /* 0x000164000c1e1920 */
.L_x_138:
[----:B------:R-:W-:Y:S05]  /*5e90*/  BSYNC B1 ;  /* 0x0000000000017941 */ /* 0x000fea0003800000 */
.L_x_137:
[----:B------:R-:W-:-:S04]  /*5ea0*/  IMAD.WIDE.U32 R212, R158, 0x7, R212 ;  /* 0x000000079ed47825 */ /* 0x000fc800078e00d4 */
[----:B0----5:R-:W-:Y:S01]  /*5eb0*/  FMUL R223, R224, R15 ;  /* 0x0000000fe0df7220 */ /* 0x021fe20000400000 */
[----:B------:R-:W-:Y:S01]  /*5ec0*/  BSSY B1, `(.L_x_139) ;  /* 0x000001b000017945 */ /* 0x000fe20003800000 */
[----:B------:R-:W-:Y:S01]  /*5ed0*/  IMAD.WIDE.U32 R220, R158, 0x7, R220 ;  /* 0x000000079edc7825 */ /* 0x000fe200078e00dc */
[----:B------:R-:W-:-:S03]  /*5ee0*/  IADD3 R222, P3, R212, R158, RZ ;  /* 0x0000009ed4de7210 */ /* 0x000fc60007f7e0ff */
[----:B------:R-:W-:Y:S01]  /*5ef0*/  FFMA R225, R146, R16, R223 ;  /* 0x0000001092e17223 */ /* 0x000fe200000000df */
[C---:B------:R-:W-:Y:S02]  /*5f00*/  IADD3.X R223, R159.reuse, R18, R213, P3, !PT ;  /* 0x000000129fdf7210 */ /* 0x040fe40001ffe4d5 */
[----:B------:R-:W-:Y:S02]  /*5f10*/  IADD3 R220, P3, R220, R158, RZ ;  /* 0x0000009edcdc7210 */ /* 0x000fe40007f7e0ff */
[----:B------:R0:W-:Y:S01]  /*5f20*/  @P5 STG.E desc[UR14][R216.64+0x20], R225 ;  /* 0x000020e1d8005986 */ /* 0x0001e2000c10190e */
[----:B------:R-:W-:Y:S01]  /*5f30*/  IMAD.WIDE.U32 R212, R158, 0x7, R222 ;  /* 0x000000079ed47825 */ /* 0x000fe200078e00de */
[----:B------:R-:W-:-:S03]  /*5f40*/  IADD3.X R221, R159, R18, R221, P3, !PT ;  /* 0x000000129fdd7210 */ /* 0x000fc60001ffe4dd */
[-C--:B------:R-:W-:Y:S01]  /*5f50*/  IMAD.WIDE.U32 R222, R11, R158.reuse, R222 ;  /* 0x0000009e0bde7225 */ /* 0x080fe200078e00de */
[----:B------:R-:W-:-:S03]  /*5f60*/  IADD3 R212, P3, R212, R158, RZ ;  /* 0x0000009ed4d47210 */ /* 0x000fc60007f7e0ff */
[----:B------:R-:W-:Y:S01]  /*5f70*/  IMAD.WIDE.U32 R220, R11, R158, R220 ;  /* 0x0000009e0bdc7225 */ /* 0x000fe200078e00dc */
[----:B------:R-:W-:Y:S02]  /*5f80*/  IADD3.X R213, R159, R18, R213, P3, !PT ;  /* 0x000000129fd57210 */ /* 0x000fe40001ffe4d5 */
[----:B------:R-:W-:Y:S01]  /*5f90*/  IADD3 R222, P3, R160, R222, RZ ;  /* 0x000000dea0de7210 */ /* 0x000fe20007f7e0ff */
[----:B------:R-:W-:-:S03]  /*5fa0*/  IMAD.WIDE.U32 R212, R11, R158, R212 ;  /* 0x0000009e0bd47225 */ /* 0x000fc600078e00d4 */
[----:B------:R-:W-:Y:S02]  /*5fb0*/  IADD3.X R223, R161, R8, R223, P3, !PT ;  /* 0x00000008a1df7210 */ /* 0x000fe40001ffe4df */
[C---:B------:R-:W-:Y:S02]  /*5fc0*/  IADD3 R220, P3, R160.reuse, R220, RZ ;  /* 0x000000dca0dc7210 */ /* 0x040fe40007f7e0ff */
[----:B------:R-:W-:Y:S01]  /*5fd0*/  IADD3 R160, P5, R160, R212, RZ ;  /* 0x000000d4a0a07210 */ /* 0x000fe20007fbe0ff */
[----:B------:R-:W-:Y:S01]  /*5fe0*/  IMAD.WIDE.U32 R222, R5, UR8, R222 ;  /* 0x0000000805de7c25 */ /* 0x000fe2000f8e00de */
[CC--:B------:R-:W-:Y:S02]  /*5ff0*/  IADD3.X R221, R161.reuse, R8.reuse, R221, P3, !PT ;  /* 0x00000008a1dd7210 */ /* 0x0c0fe40001ffe4dd */
[----:B------:R-:W-:Y:S01]  /*6000*/  IADD3.X R161, R161, R8, R213, P5, !PT ;  /* 0x00000008a1a17210 */ /* 0x000fe20002ffe4d5 */
[----:B------:R-:W-:Y:S01]  /*6010*/  IMAD.IADD R11, R9, 0x1, R223 ;  /* 0x00000001090b7824 */ /* 0x000fe200078e02df */
[----:B------:R-:W-:-:S04]  /*6020*/  LEA R212, P3, R222, UR10, 0x2 ;  /* 0x0000000aded47c11 */ /* 0x000fc8000f8610ff */
[----:B------:R-:W-:Y:S02]  /*6030*/  LEA.HI.X R213, R222, UR11, R11, 0x2, P3 ;  /* 0x0000000bded57c11 */ /* 0x000fe400098f140b */
[----:B------:R-:W-:-:S13]  /*6040*/  ISETP.GT.AND P3, PT, R12, 0x71, P1 ;  /* 0x000000710c00780c */ /* 0x000fda0000f64270 */
[----:B0-----:R-:W-:Y:S05]  /*6050*/  @!P3 BRA `(.L_x_140) ;  /* 0x000000000004b947 */ /* 0x001fea0003800000 */
[----:B------:R0:W5:Y:S02]  /*6060*/  LDG.E.LTC128B R224, desc[UR14][R212.64+0x20] ;  /* 0x0000200ed4e07981 */ /* 0x000164000c1e1920 */
.L_x_140:
[----:B------:R-:W-:Y:S05]  /*6070*/  BSYNC B1 ;  /* 0x0000000000017941 */ /* 0x000fea0003800000 */
.L_x_139:
[----:B------:R-:W-:-:S04]  /*6080*/  IMAD.WIDE.U32 R218, R158, 0x7, R218 ;  /* 0x000000079eda7825 */ /* 0x000fc800078e00da */
[----:B-----5:R-:W-:Y:S01]  /*6090*/  FMUL R8, R224, R15 ;  /* 0x0000000fe0087220 */ /* 0x020fe20000400000 */
[----:B------:R-:W-:Y:S01]  /*60a0*/  BSSY B1, `(.L_x_141) ;  /* 0x000000d000017945 */ /* 0x000fe20003800000 */
[----:B------:R-:W-:Y:S01]  /*60b0*/  IMAD.IADD R154, R18, 0x1, R219 ;  /* 0x00000001129a7824 */ /* 0x000fe200078e02db */
[----:B------:R-:W-:Y:S01]  /*60c0*/  IADD3 R158, P5, P6, R156, R158, R218 ;  /* 0x0000009e9c9e7210 */ /* 0x000fe20007ebe0da */
[----:B------:R-:W-:-:S03]  /*60d0*/  FFMA R11, R147, R16, R8 ;  /* 0x00000010930b7223 */ /* 0x000fc60000000008 */
[----:B------:R-:W-:Y:S02]  /*60e0*/  IADD3.X R159, R155, R159, R154, P5, P6 ;  /* 0x0000009f9b9f7210 */ /* 0x000fe40002fec49a */
        /* <DEDUP_REMOVED lines=8> */
.L_x_142:
[----:B------:R-:W-:Y:S05]  /*6170*/  BSYNC B1 ;  /* 0x0000000000017941 */ /* 0x000fea0003800000 */
.L_x_141:
[----:B0-----:R-:W-:Y:S01]  /*6180*/  IADD3 R146, P3, R17, R216, RZ ;  /* 0x000000d811927210 */ /* 0x001fe20007f7e0ff */
[----:B-----5:R-:W-:Y:S01]  /*6190*/  FMUL R11, R224, R15 ;  /* 0x0000000fe00b7220 */ /* 0x020fe20000400000 */
[----:B------:R-:W-:Y:S01]  /*61a0*/  ISETP.GT.AND P2, PT, R12, 0x79, P2 ;  /* 0x000000790c00780c */ /* 0x000fe20001744270 */
[----:B------:R-:W-:Y:S02]  /*61b0*/  BSSY B1, `(.L_x_143) ;  /* 0x0000008000017945 */ /* 0x000fe40003800000 */
[----:B------:R-:W-:Y:S01]  /*61c0*/  FFMA R11, R148, R16, R11 ;  /* 0x00000010940b7223 */ /* 0x000fe2000000000b */
[----:B------:R-:W-:Y:S01]  /*61d0*/  IMAD.X R147, R19, 0x1, R217, P3 ;  /* 0x0000000113937824 */ /* 0x000fe200018e06d9 */
[----:B------:R-:W-:-:S04]  /*61e0*/  LEA R154, P3, R158, UR10, 0x2 ;  /* 0x0000000a9e9a7c11 */ /* 0x000fc8000f8610ff */
[----:B------:R0:W-:Y:S01]  /*61f0*/  @P5 STG.E desc[UR14][R146.64], R11 ;  /* 0x0000000b92005986 */ /* 0x0001e2000c10190e */
[----:B------:R-:W-:-:S03]  /*6200*/  LEA.HI.X R155, R158, UR11, R159, 0x2, P3 ;  /* 0x0000000b9e9b7c11 */ /* 0x000fc600098f149f */
[----:B------:R-:W-:Y:S05]  /*6210*/  @!P2 BRA `(.L_x_144) ;  /* 0x000000000004a947 */ /* 0x000fea0003800000 */
[----:B------:R0:W5:Y:S02]  /*6220*/  LDG.E.LTC128B R224, desc[UR14][R154.64] ;  /* 0x0000000e9ae07981 */ /* 0x000164000c1e1920 */
.L_x_144:
[----:B------:R-:W-:Y:S05]  /*6230*/  BSYNC B1 ;  /* 0x0000000000017941 */ /* 0x000fea0003800000 */
.L_x_143:
[----:B------:R-:W-:Y:S01]  /*6240*/  IADD3 R18, P3, R17, R144, RZ ;  /* 0x0000009011127210 */ /* 0x000fe20007f7e0ff */
[----:B-----5:R-:W-:Y:S01]  /*6250*/  FMUL R8, R224, R15 ;  /* 0x0000000fe0087220 */ /* 0x020fe20000400000 */
[----:B------:R-:W-:Y:S01]  /*6260*/  IMAD.WIDE.U32 R220, R5, UR8, R220 ;  /* 0x0000000805dc7c25 */ /* 0x000fe2000f8e00dc */
[----:B------:R-:W-:Y:S03]  /*6270*/  BSSY B1, `(.L_x_145) ;  /* 0x000000b000017945 */ /* 0x000fe60003800000 */
[----:B------:R-:W-:Y:S01]  /*6280*/  FFMA R17, R149, R16, R8 ;  /* 0x0000001095117223 */ /* 0x000fe20000000008 */
[----:B------:R-:W-:Y:S01]  /*6290*/  IMAD.X R19, R19, 0x1, R145, P3 ;  /* 0x0000000113137824 */ /* 0x000fe200018e0691 */
[----:B------:R-:W-:Y:S01]  /*62a0*/  ISETP.GT.AND P3, PT, R12, 0x78, P1 ;  /* 0x000000780c00780c */ /* 0x000fe20000f64270 */
[----:B0-----:R-:W-:Y:S01]  /*62b0*/  IMAD.IADD R11, R9, 0x1, R221 ;  /* 0x00000001090b7824 */ /* 0x001fe200078e02dd */
[C---:B------:R-:W-:Y:S01]  /*62c0*/  LEA R148, P5, R220.reuse, UR10, 0x2 ;  /* 0x0000000adc947c11 */ /* 0x040fe2000f8a10ff */
[----:B------:R-:W-:Y:S01]  /*62d0*/  IMAD.WIDE.U32 R160, R5, UR8, R160 ;  /* 0x0000000805a07c25 */ /* 0x000fe2000f8e00a0 */
[----:B------:R0:W-:Y:S02]  /*62e0*/  @P2 STG.E desc[UR14][R18.64], R17 ;  /* 0x0000001112002986 */ /* 0x0001e4000c10190e */
[----:B------:R-:W-:-:S07]  /*62f0*/  LEA.HI.X R149, R220, UR11, R11, 0x2, P5 ;  /* 0x0000000bdc957c11 */ /* 0x000fce000a8f140b */
[----:B------:R-:W-:Y:S05]  /*6300*/  @!P3 BRA `(.L_x_146) ;  /* 0x000000000004b947 */ /* 0x000fea0003800000 */
[----:B------:R0:W5:Y:S02]  /*6310*/  LDG.E.LTC128B R224, desc[UR14][R148.64+0x20] ;  /* 0x0000200e94e07981 */ /* 0x000164000c1e1920 */
.L_x_146:
[----:B------:R-:W-:Y:S05]  /*6320*/  BSYNC B1 ;  /* 0x0000000000017941 */ /* 0x000fea0003800000 */
.L_x_145:
[----:B-----5:R-:W-:Y:S01]  /*6330*/  FMUL R5, R224, R15 ;  /* 0x0000000fe0057220 */ /* 0x020fe20000400000 */
[----:B------:R-:W-:Y:S01]  /*6340*/  ISETP.GT.AND P2, PT, R12, 0x79, P1 ;  /* 0x000000790c00780c */ /* 0x000fe20000f44270 */
[----:B------:R-:W-:Y:S01]  /*6350*/  IMAD.IADD R9, R9, 0x1, R161 ;  /* 0x0000000109097824 */ /* 0x000fe200078e02a1 */
[----:B------:R-:W-:Y:S01]  /*6360*/  LEA R8, P5, R160, UR10, 0x2 ;  /* 0x0000000aa0087c11 */ /* 0x000fe2000f8a10ff */
[----:B------:R-:W-:Y:S01]  /*6370*/  FFMA R5, R150, R16, R5 ;  /* 0x0000001096057223 */ /* 0x000fe20000000005 */
[----:B------:R-:W-:Y:S01]  /*6380*/  BSSY B1, `(.L_x_147) ;  /* 0x0000006000017945 */ /* 0x000fe20003800000 */
[----:B------:R-:W-:Y:S02]  /*6390*/  ISETP.GT.AND P1, PT, R13, 0x80, PT ;  /* 0x000000800d00780c */ /* 0x000fe40003f24270 */
[----:B------:R-:W-:Y:S01]  /*63a0*/  LEA.HI.X R9, R160, UR11, R9, 0x2, P5 ;  /* 0x0000000ba0097c11 */ /* 0x000fe2000a8f1409 */
[----:B------:R0:W-:Y:S05]  /*63b0*/  @P3 STG.E desc[UR14][R146.64+0x20], R5 ;  /* 0x0000200592003986 */ /* 0x0001ea000c10190e */
[----:B------:R-:W-:Y:S05]  /*63c0*/  @!P2 BRA `(.L_x_148) ;  /* 0x000000000004a947 */ /* 0x000fea0003800000 */
[----:B------:R0:W5:Y:S02]  /*63d0*/  LDG.E.LTC128B R224, desc[UR14][R8.64+0x20] ;  /* 0x0000200e08e07981 */ /* 0x000164000c1e1920 */
.L_x_148:
[----:B------:R-:W-:Y:S05]  /*63e0*/  BSYNC B1 ;  /* 0x0000000000017941 */ /* 0x000fea0003800000 */
.L_x_147:
[----:B-----5:R-:W-:Y:S01]  /*63f0*/  FMUL R150, R224, R15 ;  /* 0x0000000fe0967220 */ /* 0x020fe20000400000 */
[----:B------:R-:W-:Y:S01]  /*6400*/  ISETP.GT.AND P3, PT, R12, RZ, P1 ;  /* 0x000000ff0c00720c */ /* 0x000fe20000f64270 */
[----:B------:R-:W-:Y:S02]  /*6410*/  BSSY B1, `(.L_x_149) ;  /* 0x0000005000017945 */ /* 0x000fe40003800000 */
[----:B------:R-:W-:-:S05]  /*6420*/  FFMA R151, R151, R16, R150 ;  /* 0x0000001097977223 */ /* 0x000fca0000000096 */
[----:B------:R0:W-:Y:S05]  /*6430*/  @P2 STG.E desc[UR14][R18.64+0x20], R151 ;  /* 0x0000209712002986 */ /* 0x0001ea000c10190e */
[----:B------:R-:W-:Y:S05]  /*6440*/  @!P3 BRA `(.L_x_150) ;  /* 0x000000000004b947 */ /* 0x000fea0003800000 */
[----:B------:R0:W5:Y:S02]  /*6450*/  LDG.E.LTC128B R224, desc[UR14][R20.64+0x200] ;  /* 0x0002000e14e07981 */ /* 0x000164000c1e1920 */
.L_x_150:
[----:B------:R-:W-:Y:S05]  /*6460*/  BSYNC B1 ;  /* 0x0000000000017941 */ /* 0x000fea0003800000 */
.L_x_149:
[----:B0----5:R-:W-:Y:S01]  /*6470*/  FMUL R5, R224, R15 ;  /* 0x0000000fe0057220 */ /* 0x021fe20000400000 */
[----:B------:R-:W-:Y:S01]  /*6480*/  ISETP.GT.AND P5, PT, R12, 0x1, P1 ;  /* 0x000000010c00780c */ /* 0x000fe20000fa4270 */
[----:B------:R-:W-:Y:S01]  /*6490*/  BSSY B1, `(.L_x_151) ;  /* 0x0000006000017945 */ /* 0x000fe20003800000 */
[----:B------:R-:W-:Y:S01]  /*64a0*/  ISETP.GT.AND P2, PT, R13, 0x88, PT ;  /* 0x000000880d00780c */ /* 0x000fe20003f44270 */
[----:B------:R-:W-:-:S05]  /*64b0*/  FFMA R5, R24, R16, R5 ;  /* 0x0000001018057223 */ /* 0x000fca0000000005 */
[----:B------:R0:W-:Y:S05]  /*64c0*/  @P3 STG.E desc[UR14][R152.64+0x200], R5 ;  /* 0x0002000598003986 */ /* 0x0001ea000c10190e */
[----:B------:R-:W-:Y:S05]  /*64d0*/  @!P5 BRA `(.L_x_152) ;  /* 0x000000000004d947 */ /* 0x000fea0003800000 */
[----:B------:R0:W5:Y:S02]  /*64e0*/  LDG.E.LTC128B R224, desc[UR14][R88.64+0x200] ;  /* 0x0002000e58e07981 */ /* 0x000164000c1e1920 */
.L_x_152:
[----:B------:R-:W-:Y:S05]  /*64f0*/  BSYNC B1 ;  /* 0x0000000000017941 */ /* 0x000fea0003800000 */
.L_x_151:
[----:B-----5:R-:W-:Y:S01]  /*6500*/  FMUL R24, R224, R15 ;  /* 0x0000000fe0187220 */ /* 0x020fe20000400000 */
[----:B------:R-:W-:Y:S01]  /*6510*/  ISETP.GT.AND P3, PT, R12, RZ, P2 ;  /* 0x000000ff0c00720c */ /* 0x000fe20001764270 */
[----:B------:R-:W-:Y:S02]  /*6520*/  BSSY B1, `(.L_x_153) ;  /* 0x0000005000017945 */ /* 0x000fe40003800000 */
[----:B------:R-:W-:-:S05]  /*6530*/  FFMA R25, R25, R16, R24 ;  /* 0x0000001019197223 */ /* 0x000fca0000000018 */
[----:B------:R0:W-:Y:S05]  /*6540*/  @P5 STG.E desc[UR14][R22.64+0x200], R25 ;  /* 0x0002001916005986 */ /* 0x0001ea000c10190e */
[----:B------:R-:W-:Y:S05]  /*6550*/  @!P3 BRA `(.L_x_154) ;  /* 0x000000000004b947 */ /* 0x000fea0003800000 */
[----:B------:R0:W5:Y:S02]  /*6560*/  LDG.E.LTC128B R224, desc[UR14][R20.64+0x220] ;  /* 0x0002200e14e07981 */ /* 0x000164000c1e1920 */
.L_x_154:
[----:B------:R-:W-:Y:S05]  /*6570*/  BSYNC B1 ;  /* 0x0000000000017941 */ /* 0x000fea0003800000 */
.L_x_153:
[----:B0----5:R-:W-:Y:S01]  /*6580*/  FMUL R5, R224, R15 ;  /* 0x0000000fe0057220 */ /* 0x021fe20000400000 */
[----:B------:R-:W-:Y:S01]  /*6590*/  ISETP.GT.AND P5, PT, R12, 0x1, P2 ;  /* 0x000000010c00780c */ /* 0x000fe200017a4270 */
[----:B------:R-:W-:Y:S02]  /*65a0*/  BSSY B1, `(.L_x_155) ;  /* 0x0000005000017945 */ /* 0x000fe40003800000 */
[----:B------:R-:W-:-:S05]  /*65b0*/  FFMA R5, R26, R16, R5 ;  /* 0x000000101a057223 */ /* 0x000fca0000000005 */
[----:B------:R0:W-:Y:S05]  /*65c0*/  @P3 STG.E desc[UR14][R152.64+0x220], R5 ;  /* 0x0002200598003986 */ /* 0x0001ea000c10190e */
[----:B------:R-:W-:Y:S05]  /*65d0*/  @!P5 BRA `(.L_x_156) ;  /* 0x000000000004d947 */ /* 0x000fea0003800000 */
[----:B------:R0:W5:Y:S02]  /*65e0*/  LDG.E.LTC128B R224, desc[UR14][R88.64+0x220] ;  /* 0x0002200e58e07981 */ /* 0x000164000c1e1920 */
.L_x_156:
[----:B------:R-:W-:Y:S05]  /*65f0*/  BSYNC B1 ;  /* 0x0000000000017941 */ /* 0x000fea0003800000 */
.L_x_155:
[----:B-----5:R-:W-:Y:S01]  /*6600*/  FMUL R20, R224, R15 ;  /* 0x0000000fe0147220 */ /* 0x020fe20000400000 */
[----:B------:R-:W-:Y:S01]  /*6610*/  ISETP.GT.AND P3, PT, R12, 0x8, P1 ;  /* 0x000000080c00780c */ /* 0x000fe20000f64270 */
[----:B------:R-:W-:Y:S02]  /*6620*/  BSSY B1, `(.L_x_157) ;  /* 0x0000005000017945 */ /* 0x000fe40003800000 */
[----:B------:R-:W-:-:S05]  /*6630*/  FFMA R27, R27, R16, R20 ;  /* 0x000000101b1b7223 */ /* 0x000fca0000000014 */
[----:B------:R0:W-:Y:S05]  /*6640*/  @P5 STG.E desc[UR14][R22.64+0x220], R27 ;  /* 0x0002201b16005986 */ /* 0x0001ea000c10190e */
[----:B------:R-:W-:Y:S05]  /*6650*/  @!P3 BRA `(.L_x_158) ;  /* 0x000000000004b947 */ /* 0x000fea0003800000 */
[----:B------:R0:W5:Y:S02]  /*6660*/  LDG.E.LTC128B R224, desc[UR14][R162.64+0x200] ;  /* 0x0002000ea2e07981 */ /* 0x000164000c1e1920 */
.L_x_158:
[----:B------:R-:W-:Y:S05]  /*6670*/  BSYNC B1 ;  /* 0x0000000000017941 */ /* 0x000fea0003800000 */
.L_x_157:
[----:B0----5:R-:W-:Y:S01]  /*6680*/  FMUL R5, R224, R15 ;  /* 0x0000000fe0057220 */ /* 0x021fe20000400000 */
[----:B------:R-:W-:Y:S01]  /*6690*/  ISETP.GT.AND P5, PT, R12, 0x9, P1 ;  /* 0x000000090c00780c */ /* 0x000fe20000fa4270 */
[----:B------:R-:W-:Y:S02]  /*66a0*/  BSSY B1, `(.L_x_159) ;  /* 0x0000005000017945 */ /* 0x000fe40003800000 */
[----:B------:R-:W-:-:S05]  /*66b0*/  FFMA R5, R28, R16, R5 ;  /* 0x000000101c057223 */ /* 0x000fca0000000005 */
[----:B------:R0:W-:Y:S05]  /*66c0*/  @P3 STG.E desc[UR14][R164.64+0x200], R5 ;  /* 0x00020005a4003986 */ /* 0x0001ea000c10190e */
[----:B------:R-:W-:Y:S05]  /*66d0*/  @!P5 BRA `(.L_x_160) ;  /* 0x000000000004d947 */ /* 0x000fea0003800000 */
[----:B------:R0:W5:Y:S02]  /*66e0*/  LDG.E.LTC128B R224, desc[UR14][R92.64+0x200] ;  /* 0x0002000e5ce07981 */ /* 0x000164000c1e1920 */
.L_x_160:
[----:B------:R-:W-:Y:S05]  /*66f0*/  BSYNC B1 ;  /* 0x0000000000017941 */ /* 0x000fea0003800000 */
.L_x_159:
[----:B-----5:R-:W-:Y:S01]  /*6700*/  FMUL R20, R224, R15 ;  /* 0x0000000fe0147220 */ /* 0x020fe20000400000 */
[----:B------:R-:W-:Y:S01]  /*6710*/  ISETP.GT.AND P3, PT, R12, 0x8, P2 ;  /* 0x000000080c00780c */ /* 0x000fe20001764270 */
[----:B------:R-:W-:Y:S02]  /*6720*/  BSSY B1, `(.L_x_161) ;  /* 0x0000005000017945 */ /* 0x000fe40003800000 */
[----:B------:R-:W-:-:S05]  /*6730*/  FFMA R29, R29, R16, R20 ;  /* 0x000000101d1d7223 */ /* 0x000fca0000000014 */
[----:B------:R0:W-:Y:S05]  /*6740*/  @P5 STG.E desc[UR14][R90.64+0x200], R29 ;  /* 0x0002001d5a005986 */ /* 0x0001ea000c10190e */
[----:B------:R-:W-:Y:S05]  /*6750*/  @!P3 BRA `(.L_x_162) ;  /* 0x000000000004b947 */ /* 0x000fea0003800000 */
[----:B------:R0:W5:Y:S02]  /*6760*/  LDG.E.LTC128B R224, desc[UR14][R162.64+0x220] ;  /* 0x0002200ea2e07981 */ /* 0x000164000c1e1920 */
.L_x_162:
[----:B------:R-:W-:Y:S05]  /*6770*/  BSYNC B1 ;  /* 0x0000000000017941 */ /* 0x000fea0003800000 */
.L_x_161:
[----:B0----5:R-:W-:Y:S01]  /*6780*/  FMUL R5, R224, R15 ;  /* 0x0000000fe0057220 */ /* 0x021fe20000400000 */
[----:B------:R-:W-:Y:S01]  /*6790*/  ISETP.GT.AND P5, PT, R12, 0x9, P2 ;  /* 0x000000090c00780c */ /* 0x000fe200017a4270 */
[----:B------:R-:W-:Y:S02]  /*67a0*/  BSSY B1, `(.L_x_163) ;  /* 0x0000005000017945 */ /* 0x000fe40003800000 */
[----:B------:R-:W-:-:S05]  /*67b0*/  FFMA R5, R30, R16, R5 ;  /* 0x000000101e057223 */ /* 0x000fca0000000005 */
[----:B------:R0:W-:Y:S05]  /*67c0*/  @P3 STG.E desc[UR14][R164.64+0x220], R5 ;  /* 0x00022005a4003986 */ /* 0x0001ea000c10190e */
[----:B------:R-:W-:Y:S05]  /*67d0*/  @!P5 BRA `(.L_x_164) ;  /* 0x000000000004d947 */ /* 0x000fea0003800000 */
[----:B------:R0:W5:Y:S02]  /*67e0*/  LDG.E.LTC128B R224, desc[UR14][R92.64+0x220] ;  /* 0x0002200e5ce07981 */ /* 0x000164000c1e1920 */
.L_x_164:
[----:B------:R-:W-:Y:S05]  /*67f0*/  BSYNC B1 ;  /* 0x0000000000017941 */ /* 0x000fea0003800000 */
.L_x_163:
[----:B-----5:R-:W-:Y:S01]  /*6800*/  FMUL R20, R224, R15 ;  /* 0x0000000fe0147220 */ /* 0x020fe20000400000 */
[----:B------:R-:W-:Y:S01]  /*6810*/  ISETP.GT.AND P3, PT, R12, 0x10, P1 ;  /* 0x000000100c00780c */ /* 0x000fe20000f64270 */
[----:B------:R-:W-:Y:S02]  /*6820*/  BSSY B1, `(.L_x_165) ;  /* 0x0000005000017945 */ /* 0x000fe40003800000 */
[----:B------:R-:W-:-:S05]  /*6830*/  FFMA R31, R31, R16, R20 ;  /* 0x000000101f1f7223 */ /* 0x000fca0000000014 */
[----:B------:R0:W-:Y:S05]  /*6840*/  @P5 STG.E desc[UR14][R90.64+0x220], R31 ;  /* 0x0002201f5a005986 */ /* 0x0001ea000c10190e */
[----:B------:R-:W-:Y:S05]  /*6850*/  @!P3 BRA `(.L_x_166) ;  /* 0x000000000004b947 */ /* 0x000fea0003800000 */
[----:B------:R0:W5:Y:S02]  /*6860*/  LDG.E.LTC128B R224, desc[UR14][R166.64+0x200] ;  /* 0x0002000ea6e07981 */ /* 0x000164000c1e1920 */
.L_x_166:
[----:B------:R-:W-:Y:S05]  /*6870*/  BSYNC B1 ;  /* 0x0000000000017941 */ /* 0x000fea0003800000 */
.L_x_165:
[----:B0----5:R-:W-:Y:S01]  /*6880*/  FMUL R5, R224, R15 ;  /* 0x0000000fe0057220 */ /* 0x021fe20000400000 */
[----:B------:R-:W-:Y:S01]  /*6890*/  ISETP.GT.AND P5, PT, R12, 0x11, P1 ;  /* 0x000000110c00780c */ /* 0x000fe20000fa4270 */
[----:B------:R-:W-:Y:S02]  /*68a0*/  BSSY B1, `(.L_x_167) ;  /* 0x0000005000017945 */ /* 0x000fe40003800000 */
[----:B------:R-:W-:-:S05]  /*68b0*/  FFMA R5, R32, R16, R5 ;  /* 0x0000001020057223 */ /* 0x000fca0000000005 */
[----:B------:R0:W-:Y:S05]  /*68c0*/  @P3 STG.E desc[UR14][R168.64+0x200], R5 ;  /* 0x00020005a8003986 */ /* 0x0001ea000c10190e */
[----:B------:R-:W-:Y:S05]  /*68d0*/  @!P5 BRA `(.L_x_168) ;  /* 0x000000000004d947 */ /* 0x000fea0003800000 */
[----:B------:R0:W5:Y:S02]  /*68e0*/  LDG.E.LTC128B R224, desc[UR14][R96.64+0x200] ;  /* 0x0002000e60e07981 */ /* 0x000164000c1e1920 */
.L_x_168:
[----:B------:R-:W-:Y:S05]  /*68f0*/  BSYNC B1 ;  /* 0x0000000000017941 */ /* 0x000fea0003800000 */
.L_x_167:
[----:B-----5:R-:W-:Y:S01]  /*6900*/  FMUL R20, R224, R15 ;  /* 0x0000000fe0147220 */ /* 0x020fe20000400000 */
[----:B------:R-:W-:Y:S01]  /*6910*/  ISETP.GT.AND P3, PT, R12, 0x10, P2 ;  /* 0x000000100c00780c */ /* 0x000fe20001764270 */
[----:B------:R-:W-:Y:S02]  /*6920*/  BSSY B1, `(.L_x_169) ;  /* 0x0000005000017945 */ /* 0x000fe40003800000 */
[----:B------:R-:W-:-:S05]  /*6930*/  FFMA R33, R33, R16, R20 ;  /* 0x0000001021217223 */ /* 0x000fca0000000014 */
[----:B------:R0:W-:Y:S05]  /*6940*/  @P5 STG.E desc[UR14][R94.64+0x200], R33 ;  /* 0x000200215e005986 */ /* 0x0001ea000c10190e */
[----:B------:R-:W-:Y:S05]  /*6950*/  @!P3 BRA `(.L_x_170) ;  /* 0x000000000004b947 */ /* 0x000fea0003800000 */
[----:B------:R0:W5:Y:S02]  /*6960*/  LDG.E.LTC128B R224, desc[UR14][R166.64+0x220] ;  /* 0x0002200ea6e07981 */ /* 0x000164000c1e1920 */
.L_x_170:
[----:B------:R-:W-:Y:S05]  /*6970*/  BSYNC B1 ;  /* 0x0000000000017941 */ /* 0x000fea0003800000 */
.L_x_169:
[----:B0----5:R-:W-:Y:S01]  /*6980*/  FMUL R5, R224, R15 ;  /* 0x0000000fe0057220 */ /* 0x021fe20000400000 */
[----:B------:R-:W-:Y:S01]  /*6990*/  ISETP.GT.AND P5, PT, R12, 0x11, P2 ;  /* 0x000000110c00780c */ /* 0x000fe200017a4270 */
[----:B------:R-:W-:Y:S02]  /*69a0*/  BSSY B1, `(.L_x_171) ;  /* 0x0000005000017945 */ /* 0x000fe40003800000 */
[----:B------:R-:W-:-:S05]  /*69b0*/  FFMA R5, R34, R16, R5 ;  /* 0x0000001022057223 */ /* 0x000fca0000000005 */
[----:B------:R0:W-:Y:S05]  /*69c0*/  @P3 STG.E desc[UR14][R168.64+0x220], R5 ;  /* 0x00022005a8003986 */ /* 0x0001ea000c10190e */
[----:B------:R-:W-:Y:S05]  /*69d0*/  @!P5 BRA `(.L_x_172) ;  /* 0x000000000004d947 */ /* 0x000fea0003800000 */
[----:B------:R0:W5:Y:S02]  /*69e0*/  LDG.E.LTC128B R224, desc[UR14][R96.64+0x220] ;  /* 0x0002200e60e07981 */ /* 0x000164000c1e1920 */
.L_x_172:
[----:B------:R-:W-:Y:S05]  /*69f0*/  BSYNC B1 ;  /* 0x0000000000017941 */ /* 0x000fea0003800000 */
.L_x_171:
[----:B-----5:R-:W-:Y:S01]  /*6a00*/  FMUL R20, R224, R15 ;  /* 0x0000000fe0147220 */ /* 0x020fe20000400000 */
[----:B------:R-:W-:Y:S01]  /*6a10*/  ISETP.GT.AND P3, PT, R12, 0x18, P1 ;  /* 0x000000180c00780c */ /* 0x000fe20000f64270 */
[----:B------:R-:W-:Y:S02]  /*6a20*/  BSSY B1, `(.L_x_173) ;  /* 0x0000005000017945 */ /* 0x000fe40003800000 */
[----:B------:R-:W-:-:S05]  /*6a30*/  FFMA R35, R35, R16, R20 ;  /* 0x0000001023237223 */ /* 0x000fca0000000014 */
[----:B------:R0:W-:Y:S05]  /*6a40*/  @P5 STG.E desc[UR14][R94.64+0x220], R35 ;  /* 0x000220235e005986 */ /* 0x0001ea000c10190e */
[----:B------:R-:W-:Y:S05]  /*6a50*/  @!P3 BRA `(.L_x_174) ;  /* 0x000000000004b947 */ /* 0x000fea0003800000 */
[----:B------:R0:W5:Y:S02]  /*6a60*/  LDG.E.LTC128B R224, desc[UR14][R98.64+0x200] ;  /* 0x0002000e62e07981 */ /* 0x000164000c1e1920 */
.L_x_174:
[----:B------:R-:W-:Y:S05]  /*6a70*/  BSYNC B1 ;  /* 0x0000000000017941 */ /* 0x000fea0003800000 */
.L_x_173:
[----:B0----5:R-:W-:Y:S01]  /*6a80*/  FMUL R5, R224, R15 ;  /* 0x0000000fe0057220 */ /* 0x021fe20000400000 */
[----:B------:R-:W-:Y:S01]  /*6a90*/  ISETP.GT.AND P5, PT, R12, 0x19, P1 ;  /* 0x000000190c00780c */ /* 0x000fe20000fa4270 */
[----:B------:R-:W-:Y:S02]  /*6aa0*/  BSSY B1, `(.L_x_175) ;  /* 0x0000005000017945 */ /* 0x000fe40003800000 */
[----:B------:R-:W-:-:S05]  /*6ab0*/  FFMA R5, R36, R16, R5 ;  /* 0x0000001024057223 */ /* 0x000fca0000000005 */
[----:B------:R0:W-:Y:S05]  /*6ac0*/  @P3 STG.E desc[UR14][R172.64+0x200], R5 ;  /* 0x00020005ac003986 */ /* 0x0001ea000c10190e */
[----:B------:R-:W-:Y:S05]  /*6ad0*/  @!P5 BRA `(.L_x_176) ;  /* 0x000000000004d947 */ /* 0x000fea0003800000 */
[----:B------:R0:W5:Y:S02]  /*6ae0*/  LDG.E.LTC128B R224, desc[UR14][R100.64+0x200] ;  /* 0x0002000e64e07981 */ /* 0x000164000c1e1920 */
.L_x_176:
[----:B------:R-:W-:Y:S05]  /*6af0*/  BSYNC B1 ;  /* 0x0000000000017941 */ /* 0x000fea0003800000 */
.L_x_175:
[----:B-----5:R-:W-:Y:S01]  /*6b00*/  FMUL R20, R224, R15 ;  /* 0x0000000fe0147220 */ /* 0x020fe20000400000 */
[----:B------:R-:W-:Y:S01]  /*6b10*/  ISETP.GT.AND P3, PT, R12, 0x18, P2 ;  /* 0x000000180c00780c */ /* 0x000fe20001764270 */
[----:B------:R-:W-:Y:S02]  /*6b20*/  BSSY B1, `(.L_x_177) ;  /* 0x0000005000017945 */ /* 0x000fe40003800000 */
[----:B------:R-:W-:-:S05]  /*6b30*/  FFMA R37, R37, R16, R20 ;  /* 0x0000001025257223 */ /* 0x000fca0000000014 */
[----:B------:R0:W-:Y:S05]  /*6b40*/  @P5 STG.E desc[UR14][R170.64+0x200], R37 ;  /* 0x00020025aa005986 */ /* 0x0001ea000c10190e */
[----:B------:R-:W-:Y:S05]  /*6b50*/  @!P3 BRA `(.L_x_178) ;  /* 0x000000000004b947 */ /* 0x000fea0003800000 */
[----:B------:R0:W5:Y:S02]  /*6b60*/  LDG.E.LTC128B R224, desc[UR14][R98.64+0x220] ;  /* 0x0002200e62e07981 */ /* 0x000164000c1e1920 */
.L_x_178:
[----:B------:R-:W-:Y:S05]  /*6b70*/  BSYNC B1 ;  /* 0x0000000000017941 */ /* 0x000fea0003800000 */
.L_x_177:
[----:B0----5:R-:W-:Y:S01]  /*6b80*/  FMUL R5, R224, R15 ;  /* 0x0000000fe0057220 */ /* 0x021fe20000400000 */
[----:B------:R-:W-:Y:S01]  /*6b90*/  ISETP.GT.AND P5, PT, R12, 0x19, P2 ;  /* 0x000000190c00780c */ /* 0x000fe200017a4270 */
[----:B------:R-:W-:Y:S02]  /*6ba0*/  BSSY B1, `(.L_x_179) ;  /* 0x0000005000017945 */ /* 0x000fe40003800000 */
[----:B------:R-:W-:-:S05]  /*6bb0*/  FFMA R5, R38, R16, R5 ;  /* 0x0000001026057223 */ /* 0x000fca0000000005 */
[----:B------:R0:W-:Y:S05]  /*6bc0*/  @P3 STG.E desc[UR14][R172.64+0x220], R5 ;  /* 0x00022005ac003986 */ /* 0x0001ea000c10190e */
[----:B------:R-:W-:Y:S05]  /*6bd0*/  @!P5 BRA `(.L_x_180) ;  /* 0x000000000004d947 */ /* 0x000fea0003800000 */
[----:B------:R0:W5:Y:S02]  /*6be0*/  LDG.E.LTC128B R224, desc[UR14][R100.64+0x220] ;  /* 0x0002200e64e07981 */ /* 0x000164000c1e1920 */
.L_x_180:
[----:B------:R-:W-:Y:S05]  /*6bf0*/  BSYNC B1 ;  /* 0x0000000000017941 */ /* 0x000fea0003800000 */
.L_x_179:
[----:B-----5:R-:W-:Y:S01]  /*6c00*/  FMUL R20, R224, R15 ;  /* 0x0000000fe0147220 */ /* 0x020fe20000400000 */
[----:B------:R-:W-:Y:S01]  /*6c10*/  ISETP.GT.AND P3, PT, R12, 0x20, P1 ;  /* 0x000000200c00780c */ /* 0x000fe20000f64270 */
[----:B------:R-:W-:Y:S02]  /*6c20*/  BSSY B1, `(.L_x_181) ;  /* 0x0000005000017945 */ /* 0x000fe40003800000 */
[----:B------:R-:W-:-:S05]  /*6c30*/  FFMA R39, R39, R16, R20 ;  /* 0x0000001027277223 */ /* 0x000fca0000000014 */
[----:B------:R0:W-:Y:S05]  /*6c40*/  @P5 STG.E desc[UR14][R170.64+0x220], R39 ;  /* 0x00022027aa005986 */ /* 0x0001ea000c10190e */
[----:B------:R-:W-:Y:S05]  /*6c50*/  @!P3 BRA `(.L_x_182) ;  /* 0x000000000004b947 */ /* 0x000fea0003800000 */
[----:B------:R0:W5:Y:S02]  /*6c60*/  LDG.E.LTC128B R224, desc[UR14][R174.64+0x200] ;  /* 0x0002000eaee07981 */ /* 0x000164000c1e1920 */
.L_x_182:
[----:B------:R-:W-:Y:S05]  /*6c70*/  BSYNC B1 ;  /* 0x0000000000017941 */ /* 0x000fea0003800000 */
.L_x_181:
[----:B0----5:R-:W-:Y:S01]  /*6c80*/  FMUL R5, R224, R15 ;  /* 0x0000000fe0057220 */ /* 0x021fe20000400000 */
[----:B------:R-:W-:Y:S01]  /*6c90*/  ISETP.GT.AND P5, PT, R12, 0x21, P1 ;  /* 0x000000210c00780c */ /* 0x000fe20000fa4270 */
[----:B------:R-:W-:Y:S02]  /*6ca0*/  BSSY B1, `(.L_x_183) ;  /* 0x0000005000017945 */ /* 0x000fe40003800000 */
[----:B------:R-:W-:-:S05]  /*6cb0*/  FFMA R5, R40, R16, R5 ;  /* 0x0000001028057223 */ /* 0x000fca0000000005 */
[----:B------:R0:W-:Y:S05]  /*6cc0*/  @P3 STG.E desc[UR14][R176.64+0x200], R5 ;  /* 0x00020005b0003986 */ /* 0x0001ea000c10190e */
[----:B------:R-:W-:Y:S05]  /*6cd0*/  @!P5 BRA `(.L_x_184) ;  /* 0x000000000004d947 */ /* 0x000fea0003800000 */
[----:B------:R0:W5:Y:S02]  /*6ce0*/  LDG.E.LTC128B R224, desc[UR14][R104.64+0x200] ;  /* 0x0002000e68e07981 */ /* 0x000164000c1e1920 */
.L_x_184:
[----:B------:R-:W-:Y:S05]  /*6cf0*/  BSYNC B1 ;  /* 0x0000000000017941 */ /* 0x000fea0003800000 */
.L_x_183:
[----:B-----5:R-:W-:Y:S01]  /*6d00*/  FMUL R20, R224, R15 ;  /* 0x0000000fe0147220 */ /* 0x020fe20000400000 */
[----:B------:R-:W-:Y:S01]  /*6d10*/  ISETP.GT.AND P3, PT, R12, 0x20, P2 ;  /* 0x000000200c00780c */ /* 0x000fe20001764270 */
[----:B------:R-:W-:Y:S02]  /*6d20*/  BSSY B1, `(.L_x_185) ;  /* 0x0000005000017945 */ /* 0x000fe40003800000 */
[----:B------:R-:W-:-:S05]  /*6d30*/  FFMA R41, R41, R16, R20 ;  /* 0x0000001029297223 */ /* 0x000fca0000000014 */
[----:B------:R0:W-:Y:S05]  /*6d40*/  @P5 STG.E desc[UR14][R102.64+0x200], R41 ;  /* 0x0002002966005986 */ /* 0x0001ea000c10190e */
[----:B------:R-:W-:Y:S05]  /*6d50*/  @!P3 BRA `(.L_x_186) ;  /* 0x000000000004b947 */ /* 0x000fea0003800000 */
[----:B------:R0:W5:Y:S02]  /*6d60*/  LDG.E.LTC128B R224, desc[UR14][R174.64+0x220] ;  /* 0x0002200eaee07981 */ /* 0x000164000c1e1920 */
.L_x_186:
[----:B------:R-:W-:Y:S05]  /*6d70*/  BSYNC B1 ;  /* 0x0000000000017941 */ /* 0x000fea0003800000 */
.L_x_185:
[----:B0----5:R-:W-:Y:S01]  /*6d80*/  FMUL R5, R224, R15 ;  /* 0x0000000fe0057220 */ /* 0x021fe20000400000 */
[----:B------:R-:W-:Y:S01]  /*6d90*/  ISETP.GT.AND P5, PT, R12, 0x21, P2 ;  /* 0x000000210c00780c */ /* 0x000fe200017a4270 */
[----:B------:R-:W-:Y:S02]  /*6da0*/  BSSY B1, `(.L_x_187) ;  /* 0x0000005000017945 */ /* 0x000fe40003800000 */
[----:B------:R-:W-:-:S05]  /*6db0*/  FFMA R5, R42, R16, R5 ;  /* 0x000000102a057223 */ /* 0x000fca0000000005 */
[----:B------:R0:W-:Y:S05]  /*6dc0*/  @P3 STG.E desc[UR14][R176.64+0x220], R5 ;  /* 0x00022005b0003986 */ /* 0x0001ea000c10190e */
[----:B------:R-:W-:Y:S05]  /*6dd0*/  @!P5 BRA `(.L_x_188) ;  /* 0x000000000004d947 */ /* 0x000fea0003800000 */
[----:B------:R0:W5:Y:S02]  /*6de0*/  LDG.E.LTC128B R224, desc[UR14][R104.64+0x220] ;  /* 0x0002200e68e07981 */ /* 0x000164000c1e1920 */
.L_x_188:
[----:B------:R-:W-:Y:S05]  /*6df0*/  BSYNC B1 ;  /* 0x0000000000017941 */ /* 0x000fea0003800000 */
.L_x_187:
[----:B-----5:R-:W-:Y:S01]  /*6e00*/  FMUL R20, R224, R15 ;  /* 0x0000000fe0147220 */ /* 0x020fe20000400000 */
[----:B------:R-:W-:Y:S01]  /*6e10*/  ISETP.GT.AND P3, PT, R12, 0x28, P1 ;  /* 0x000000280c00780c */ /* 0x000fe20000f64270 */
[----:B------:R-:W-:Y:S02]  /*6e20*/  BSSY B1, `(.L_x_189) ;  /* 0x0000005000017945 */ /* 0x000fe40003800000 */
[----:B------:R-:W-:-:S05]  /*6e30*/  FFMA R43, R43, R16, R20 ;  /* 0x000000102b2b7223 */ /* 0x000fca0000000014 */
[----:B------:R0:W-:Y:S05]  /*6e40*/  @P5 STG.E desc[UR14][R102.64+0x220], R43 ;  /* 0x0002202b66005986 */ /* 0x0001ea000c10190e */
[----:B------:R-:W-:Y:S05]  /*6e50*/  @!P3 BRA `(.L_x_190) ;  /* 0x000000000004b947 */ /* 0x000fea0003800000 */
[----:B------:R0:W5:Y:S02]  /*6e60*/  LDG.E.LTC128B R224, desc[UR14][R106.64+0x200] ;  /* 0x0002000e6ae07981 */ /* 0x000164000c1e1920 */
.L_x_190:
[----:B------:R-:W-:Y:S05]  /*6e70*/  BSYNC B1 ;  /* 0x0000000000017941 */ /* 0x000fea0003800000 */
.L_x_189:
[----:B0----5:R-:W-:Y:S01]  /*6e80*/  FMUL R5, R224, R15 ;  /* 0x0000000fe0057220 */ /* 0x021fe20000400000 */
[----:B------:R-:W-:Y:S01]  /*6e90*/  ISETP.GT.AND P5, PT, R12, 0x29, P1 ;  /* 0x000000290c00780c */ /* 0x000fe20000fa4270 */
[----:B------:R-:W-:Y:S02]  /*6ea0*/  BSSY B1, `(.L_x_191) ;  /* 0x0000005000017945 */ /* 0x000fe40003800000 */
[----:B------:R-:W-:-:S05]  /*6eb0*/  FFMA R5, R44, R16, R5 ;  /* 0x000000102c057223 */ /* 0x000fca0000000005 */
[----:B------:R0:W-:Y:S05]  /*6ec0*/  @P3 STG.E desc[UR14][R180.64+0x200], R5 ;  /* 0x00020005b4003986 */ /* 0x0001ea000c10190e */
[----:B------:R-:W-:Y:S05]  /*6ed0*/  @!P5 BRA `(.L_x_192) ;  /* 0x000000000004d947 */ /* 0x000fea0003800000 */
[----:B------:R0:W5:Y:S02]  /*6ee0*/  LDG.E.LTC128B R224, desc[UR14][R108.64+0x200] ;  /* 0x0002000e6ce07981 */ /* 0x000164000c1e1920 */
.L_x_192:
[----:B------:R-:W-:Y:S05]  /*6ef0*/  BSYNC B1 ;  /* 0x0000000000017941 */ /* 0x000fea0003800000 */
.L_x_191:
[----:B-----5:R-:W-:Y:S01]  /*6f00*/  FMUL R20, R224, R15 ;  /* 0x0000000fe0147220 */ /* 0x020fe20000400000 */
[----:B------:R-:W-:Y:S01]  /*6f10*/  ISETP.GT.AND P3, PT, R12, 0x28, P2 ;  /* 0x000000280c00780c */ /* 0x000fe20001764270 */
[----:B------:R-:W-:Y:S02]  /*6f20*/  BSSY B1, `(.L_x_193) ;  /* 0x0000005000017945 */ /* 0x000fe40003800000 */
[----:B------:R-:W-:-:S05]  /*6f30*/  FFMA R45, R45, R16, R20 ;  /* 0x000000102d2d7223 */ /* 0x000fca0000000014 */
[----:B------:R0:W-:Y:S05]  /*6f40*/  @P5 STG.E desc[UR14][R178.64+0x200], R45 ;  /* 0x0002002db2005986 */ /* 0x0001ea000c10190e */
[----:B------:R-:W-:Y:S05]  /*6f50*/  @!P3 BRA `(.L_x_194) ;  /* 0x000000000004b947 */ /* 0x000fea0003800000 */
[----:B------:R0:W5:Y:S02]  /*6f60*/  LDG.E.LTC128B R224, desc[UR14][R106.64+0x220] ;  /* 0x0002200e6ae07981 */ /* 0x000164000c1e1920 */
.L_x_194:
[----:B------:R-:W-:Y:S05]  /*6f70*/  BSYNC B1 ;  /* 0x0000000000017941 */ /* 0x000fea0003800000 */
.L_x_193:
[----:B0----5:R-:W-:Y:S01]  /*6f80*/  FMUL R5, R224, R15 ;  /* 0x0000000fe0057220 */ /* 0x021fe20000400000 */
[----:B------:R-:W-:Y:S01]  /*6f90*/  ISETP.GT.AND P5, PT, R12, 0x29, P2 ;  /* 0x000000290c00780c */ /* 0x000fe200017a4270 */
[----:B------:R-:W-:Y:S02]  /*6fa0*/  BSSY B1, `(.L_x_195) ;  /* 0x0000005000017945 */ /* 0x000fe40003800000 */
[----:B------:R-:W-:-:S05]  /*6fb0*/  FFMA R5, R46, R16, R5 ;  /* 0x000000102e057223 */ /* 0x000fca0000000005 */
[----:B------:R0:W-:Y:S05]  /*6fc0*/  @P3 STG.E desc[UR14][R180.64+0x220], R5 ;  /* 0x00022005b4003986 */ /* 0x0001ea000c10190e */
[----:B------:R-:W-:Y:S05]  /*6fd0*/  @!P5 BRA `(.L_x_196) ;  /* 0x000000000004d947 */ /* 0x000fea0003800000 */
[----:B------:R0:W5:Y:S02]  /*6fe0*/  LDG.E.LTC128B R224, desc[UR14][R108.64+0x220] ;  /* 0x0002200e6ce07981 */ /* 0x000164000c1e1920 */
.L_x_196:
[----:B------:R-:W-:Y:S05]  /*6ff0*/  BSYNC B1 ;  /* 0x0000000000017941 */ /* 0x000fea0003800000 */
.L_x_195:
[----:B-----5:R-:W-:Y:S01]  /*7000*/  FMUL R20, R224, R15 ;  /* 0x0000000fe0147220 */ /* 0x020fe20000400000 */
[----:B------:R-:W-:Y:S01]  /*7010*/  ISETP.GT.AND P3, PT, R12, 0x30, P1 ;  /* 0x000000300c00780c */ /* 0x000fe20000f64270 */
[----:B------:R-:W-:Y:S02]  /*7020*/  BSSY B1, `(.L_x_197) ;  /* 0x0000005000017945 */ /* 0x000fe40003800000 */
[----:B------:R-:W-:-:S05]  /*7030*/  FFMA R47, R47, R16, R20 ;  /* 0x000000102f2f7223 */ /* 0x000fca0000000014 */
[----:B------:R0:W-:Y:S05]  /*7040*/  @P5 STG.E desc[UR14][R178.64+0x220], R47 ;  /* 0x0002202fb2005986 */ /* 0x0001ea000c10190e */
[----:B------:R-:W-:Y:S05]  /*7050*/  @!P3 BRA `(.L_x_198) ;  /* 0x000000000004b947 */ /* 0x000fea0003800000 */
[----:B------:R0:W5:Y:S02]  /*7060*/  LDG.E.LTC128B R224, desc[UR14][R182.64+0x200] ;  /* 0x0002000eb6e07981 */ /* 0x000164000c1e1920 */
.L_x_198:
[----:B------:R-:W-:Y:S05]  /*7070*/  BSYNC B1 ;  /* 0x0000000000017941 */ /* 0x000fea0003800000 */
.L_x_197:
[----:B0----5:R-:W-:Y:S01]  /*7080*/  FMUL R5, R224, R15 ;  /* 0x0000000fe0057220 */ /* 0x021fe20000400000 */
[----:B------:R-:W-:Y:S01]  /*7090*/  ISETP.GT.AND P5, PT, R12, 0x31, P1 ;  /* 0x000000310c00780c */ /* 0x000fe20000fa4270 */
[----:B------:R-:W-:Y:S02]  /*70a0*/  BSSY B1, `(.L_x_199) ;  /* 0x0000005000017945 */ /* 0x000fe40003800000 */
[----:B------:R-:W-:-:S05]  /*70b0*/  FFMA R5, R48, R16, R5 ;  /* 0x0000001030057223 */ /* 0x000fca0000000005 */
[----:B------:R0:W-:Y:S05]  /*70c0*/  @P3 STG.E desc[UR14][R186.64+0x200], R5 ;  /* 0x00020005ba003986 */ /* 0x0001ea000c10190e */
[----:B------:R-:W-:Y:S05]  /*70d0*/  @!P5 BRA `(.L_x_200) ;  /* 0x000000000004d947 */ /* 0x000fea0003800000 */
[----:B------:R0:W5:Y:S02]  /*70e0*/  LDG.E.LTC128B R224, desc[UR14][R110.64+0x200] ;  /* 0x0002000e6ee07981 */ /* 0x000164000c1e1920 */
.L_x_200:
[----:B------:R-:W-:Y:S05]  /*70f0*/  BSYNC B1 ;  /* 0x0000000000017941 */ /* 0x000fea0003800000 */
.L_x_199:
[----:B-----5:R-:W-:Y:S01]  /*7100*/  FMUL R20, R224, R15 ;  /* 0x0000000fe0147220 */ /* 0x020fe20000400000 */
[----:B------:R-:W-:Y:S01]  /*7110*/  ISETP.GT.AND P3, PT, R12, 0x30, P2 ;  /* 0x000000300c00780c */ /* 0x000fe20001764270 */
[----:B------:R-:W-:Y:S02]  /*7120*/  BSSY B1, `(.L_x_201) ;  /* 0x0000005000017945 */ /* 0x000fe40003800000 */
[----:B------:R-:W-:-:S05]  /*7130*/  FFMA R49, R49, R16, R20 ;  /* 0x0000001031317223 */ /* 0x000fca0000000014 */
[----:B------:R0:W-:Y:S05]  /*7140*/  @P5 STG.E desc[UR14][R184.64+0x200], R49 ;  /* 0x00020031b8005986 */ /* 0x0001ea000c10190e */
[----:B------:R-:W-:Y:S05]  /*7150*/  @!P3 BRA `(.L_x_202) ;  /* 0x000000000004b947 */ /* 0x000fea0003800000 */
[----:B------:R0:W5:Y:S02]  /*7160*/  LDG.E.LTC128B R224, desc[UR14][R182.64+0x220] ;  /* 0x0002200eb6e07981 */ /* 0x000164000c1e1920 */
.L_x_202:
[----:B------:R-:W-:Y:S05]  /*7170*/  BSYNC B1 ;  /* 0x0000000000017941 */ /* 0x000fea0003800000 */
.L_x_201:
[----:B0----5:R-:W-:Y:S01]  /*7180*/  FMUL R5, R224, R15 ;  /* 0x0000000fe0057220 */ /* 0x021fe20000400000 */
[----:B------:R-:W-:Y:S01]  /*7190*/  ISETP.GT.AND P5, PT, R12, 0x31, P2 ;  /* 0x000000310c00780c */ /* 0x000fe200017a4270 */
[----:B------:R-:W-:Y:S02]  /*71a0*/  BSSY B1, `(.L_x_203) ;  /* 0x0000005000017945 */ /* 0x000fe40003800000 */
[----:B------:R-:W-:-:S05]  /*71b0*/  FFMA R5, R50, R16, R5 ;  /* 0x0000001032057223 */ /* 0x000fca0000000005 */
[----:B------:R0:W-:Y:S05]  /*71c0*/  @P3 STG.E desc[UR14][R186.64+0x220], R5 ;  /* 0x00022005ba003986 */ /* 0x0001ea000c10190e */
[----:B------:R-:W-:Y:S05]  /*71d0*/  @!P5 BRA `(.L_x_204) ;  /* 0x000000000004d947 */ /* 0x000fea0003800000 */
[----:B------:R0:W5:Y:S02]  /*71e0*/  LDG.E.LTC128B R224, desc[UR14][R110.64+0x220] ;  /* 0x0002200e6ee07981 */ /* 0x000164000c1e1920 */
.L_x_204:
[----:B------:R-:W-:Y:S05]  /*71f0*/  BSYNC B1 ;  /* 0x0000000000017941 */ /* 0x000fea0003800000 */
.L_x_203:
[----:B-----5:R-:W-:Y:S01]  /*7200*/  FMUL R20, R224, R15 ;  /* 0x0000000fe0147220 */ /* 0x020fe20000400000 */
[----:B------:R-:W-:Y:S01]  /*7210*/  ISETP.GT.AND P3, PT, R12, 0x38, P1 ;  /* 0x000000380c00780c */ /* 0x000fe20000f64270 */
[----:B------:R-:W-:Y:S02]  /*7220*/  BSSY B1, `(.L_x_205) ;  /* 0x0000005000017945 */ /* 0x000fe40003800000 */
[----:B------:R-:W-:-:S05]  /*7230*/  FFMA R51, R51, R16, R20 ;  /* 0x0000001033337223 */ /* 0x000fca0000000014 */
[----:B------:R0:W-:Y:S05]  /*7240*/  @P5 STG.E desc[UR14][R184.64+0x220], R51 ;  /* 0x00022033b8005986 */ /* 0x0001ea000c10190e */
[----:B------:R-:W-:Y:S05]  /*7250*/  @!P3 BRA `(.L_x_206) ;  /* 0x000000000004b947 */ /* 0x000fea0003800000 */
[----:B------:R0:W5:Y:S02]  /*7260*/  LDG.E.LTC128B R224, desc[UR14][R114.64+0x200] ;  /* 0x0002000e72e07981 */ /* 0x000164000c1e1920 */
.L_x_206:
[----:B------:R-:W-:Y:S05]  /*7270*/  BSYNC B1 ;  /* 0x0000000000017941 */ /* 0x000fea0003800000 */
.L_x_205:
[----:B0----5:R-:W-:Y:S01]  /*7280*/  FMUL R5, R224, R15 ;  /* 0x0000000fe0057220 */ /* 0x021fe20000400000 */
[----:B------:R-:W-:Y:S01]  /*7290*/  ISETP.GT.AND P5, PT, R12, 0x39, P1 ;  /* 0x000000390c00780c */ /* 0x000fe20000fa4270 */
[----:B------:R-:W-:Y:S02]  /*72a0*/  BSSY B1, `(.L_x_207) ;  /* 0x0000005000017945 */ /* 0x000fe40003800000 */
[----:B------:R-:W-:-:S05]  /*72b0*/  FFMA R5, R52, R16, R5 ;  /* 0x0000001034057223 */ /* 0x000fca0000000005 */
[----:B------:R0:W-:Y:S05]  /*72c0*/  @P3 STG.E desc[UR14][R188.64+0x200], R5 ;  /* 0x00020005bc003986 */ /* 0x0001ea000c10190e */
[----:B------:R-:W-:Y:S05]  /*72d0*/  @!P5 BRA `(.L_x_208) ;  /* 0x000000000004d947 */ /* 0x000fea0003800000 */
[----:B------:R0:W5:Y:S02]  /*72e0*/  LDG.E.LTC128B R224, desc[UR14][R116.64+0x200] ;  /* 0x0002000e74e07981 */ /* 0x000164000c1e1920 */
.L_x_208:
[----:B------:R-:W-:Y:S05]  /*72f0*/  BSYNC B1 ;  /* 0x0000000000017941 */ /* 0x000fea0003800000 */
.L_x_207:
[----:B-----5:R-:W-:Y:S01]  /*7300*/  FMUL R20, R224, R15 ;  /* 0x0000000fe0147220 */ /* 0x020fe20000400000 */
[----:B------:R-:W-:Y:S01]  /*7310*/  ISETP.GT.AND P3, PT, R12, 0x38, P2 ;  /* 0x000000380c00780c */ /* 0x000fe20001764270 */
[----:B------:R-:W-:Y:S02]  /*7320*/  BSSY B1, `(.L_x_209) ;  /* 0x0000005000017945 */ /* 0x000fe40003800000 */
[----:B------:R-:W-:-:S05]  /*7330*/  FFMA R53, R53, R16, R20 ;  /* 0x0000001035357223 */ /* 0x000fca0000000014 */
[----:B------:R0:W-:Y:S05]  /*7340*/  @P5 STG.E desc[UR14][R112.64+0x200], R53 ;  /* 0x0002003570005986 */ /* 0x0001ea000c10190e */
[----:B------:R-:W-:Y:S05]  /*7350*/  @!P3 BRA `(.L_x_210) ;  /* 0x000000000004b947 */ /* 0x000fea0003800000 */
[----:B------:R0:W5:Y:S02]  /*7360*/  LDG.E.LTC128B R224, desc[UR14][R114.64+0x220] ;  /* 0x0002200e72e07981 */ /* 0x000164000c1e1920 */
.L_x_210:
[----:B------:R-:W-:Y:S05]  /*7370*/  BSYNC B1 ;  /* 0x0000000000017941 */ /* 0x000fea0003800000 */
.L_x_209:
[----:B0----5:R-:W-:Y:S01]  /*7380*/  FMUL R5, R224, R15 ;  /* 0x0000000fe0057220 */ /* 0x021fe20000400000 */
[----:B------:R-:W-:Y:S01]  /*7390*/  ISETP.GT.AND P5, PT, R12, 0x39, P2 ;  /* 0x000000390c00780c */ /* 0x000fe200017a4270 */
[----:B------:R-:W-:Y:S02]  /*73a0*/  BSSY B1, `(.L_x_211) ;  /* 0x0000005000017945 */ /* 0x000fe40003800000 */
[----:B------:R-:W-:-:S05]  /*73b0*/  FFMA R5, R54, R16, R5 ;  /* 0x0000001036057223 */ /* 0x000fca0000000005 */
[----:B------:R0:W-:Y:S05]  /*73c0*/  @P3 STG.E desc[UR14][R188.64+0x220], R5 ;  /* 0x00022005bc003986 */ /* 0x0001ea000c10190e */
[----:B------:R-:W-:Y:S05]  /*73d0*/  @!P5 BRA `(.L_x_212) ;  /* 0x000000000004d947 */ /* 0x000fea0003800000 */
[----:B------:R0:W5:Y:S02]  /*73e0*/  LDG.E.LTC128B R224, desc[UR14][R116.64+0x220] ;  /* 0x0002200e74e07981 */ /* 0x000164000c1e1920 */
.L_x_212:
[----:B------:R-:W-:Y:S05]  /*73f0*/  BSYNC B1 ;  /* 0x0000000000017941 */ /* 0x000fea0003800000 */
.L_x_211:
[----:B-----5:R-:W-:Y:S01]  /*7400*/  FMUL R20, R224, R15 ;  /* 0x0000000fe0147220 */ /* 0x020fe20000400000 */
[----:B------:R-:W-:Y:S01]  /*7410*/  ISETP.GT.AND P3, PT, R12, 0x40, P1 ;  /* 0x000000400c00780c */ /* 0x000fe20000f64270 */
[----:B------:R-:W-:Y:S02]  /*7420*/  BSSY B1, `(.L_x_213) ;  /* 0x0000005000017945 */ /* 0x000fe40003800000 */
[----:B------:R-:W-:-:S05]  /*7430*/  FFMA R55, R55, R16, R20 ;  /* 0x0000001037377223 */ /* 0x000fca0000000014 */
[----:B------:R0:W-:Y:S05]  /*7440*/  @P5 STG.E desc[UR14][R112.64+0x220], R55 ;  /* 0x0002203770005986 */ /* 0x0001ea000c10190e */
[----:B------:R-:W-:Y:S05]  /*7450*/  @!P3 BRA `(.L_x_214) ;  /* 0x000000000004b947 */ /* 0x000fea0003800000 */
[----:B------:R0:W5:Y:S02]  /*7460*/  LDG.E.LTC128B R224, desc[UR14][R118.64+0x200] ;  /* 0x0002000e76e07981 */ /* 0x000164000c1e1920 */
.L_x_214:
[----:B------:R-:W-:Y:S05]  /*7470*/  BSYNC B1 ;  /* 0x0000000000017941 */ /* 0x000fea0003800000 */
.L_x_213:
[----:B0----5:R-:W-:Y:S01]  /*7480*/  FMUL R5, R224, R15 ;  /* 0x0000000fe0057220 */ /* 0x021fe20000400000 */
[----:B------:R-:W-:Y:S01]  /*7490*/  ISETP.GT.AND P5, PT, R12, 0x41, P1 ;  /* 0x000000410c00780c */ /* 0x000fe20000fa4270 */
[----:B------:R-:W-:Y:S02]  /*74a0*/  BSSY B1, `(.L_x_215) ;  /* 0x0000005000017945 */ /* 0x000fe40003800000 */
[----:B------:R-:W-:-:S05]  /*74b0*/  FFMA R5, R56, R16, R5 ;  /* 0x0000001038057223 */ /* 0x000fca0000000005 */
[----:B------:R0:W-:Y:S05]  /*74c0*/  @P3 STG.E desc[UR14][R192.64+0x200], R5 ;  /* 0x00020005c0003986 */ /* 0x0001ea000c10190e */
[----:B------:R-:W-:Y:S05]  /*74d0*/  @!P5 BRA `(.L_x_216) ;  /* 0x000000000004d947 */ /* 0x000fea0003800000 */
[----:B------:R0:W5:Y:S02]  /*74e0*/  LDG.E.LTC128B R224, desc[UR14][R120.64+0x200] ;  /* 0x0002000e78e07981 */ /* 0x000164000c1e1920 */
.L_x_216:
[----:B------:R-:W-:Y:S05]  /*74f0*/  BSYNC B1 ;  /* 0x0000000000017941 */ /* 0x000fea0003800000 */
.L_x_215:
[----:B-----5:R-:W-:Y:S01]  /*7500*/  FMUL R20, R224, R15 ;  /* 0x0000000fe0147220 */ /* 0x020fe20000400000 */
[----:B------:R-:W-:Y:S01]  /*7510*/  ISETP.GT.AND P3, PT, R12, 0x40, P2 ;  /* 0x000000400c00780c */ /* 0x000fe20001764270 */
[----:B------:R-:W-:Y:S02]  /*7520*/  BSSY B1, `(.L_x_217) ;  /* 0x0000005000017945 */ /* 0x000fe40003800000 */
[----:B------:R-:W-:-:S05]  /*7530*/  FFMA R57, R57, R16, R20 ;  /* 0x0000001039397223 */ /* 0x000fca0000000014 */
[----:B------:R0:W-:Y:S05]  /*7540*/  @P5 STG.E desc[UR14][R190.64+0x200], R57 ;  /* 0x00020039be005986 */ /* 0x0001ea000c10190e */
[----:B------:R-:W-:Y:S05]  /*7550*/  @!P3 BRA `(.L_x_218) ;  /* 0x000000000004b947 */ /* 0x000fea0003800000 */
[----:B------:R0:W5:Y:S02]  /*7560*/  LDG.E.LTC128B R224, desc[UR14][R118.64+0x220] ;  /* 0x0002200e76e07981 */ /* 0x000164000c1e1920 */
.L_x_218:
[----:B------:R-:W-:Y:S05]  /*7570*/  BSYNC B1 ;  /* 0x0000000000017941 */ /* 0x000fea0003800000 */
.L_x_217:
[----:B0----5:R-:W-:Y:S01]  /*7580*/  FMUL R5, R224, R15 ;  /* 0x0000000fe0057220 */ /* 0x021fe20000400000 */
[----:B------:R-:W-:Y:S01]  /*7590*/  ISETP.GT.AND P5, PT, R12, 0x41, P2 ;  /* 0x000000410c00780c */ /* 0x000fe200017a4270 */
[----:B------:R-:W-:Y:S02]  /*75a0*/  BSSY B1, `(.L_x_219) ;  /* 0x0000005000017945 */ /* 0x000fe40003800000 */
[----:B------:R-:W-:-:S05]  /*75b0*/  FFMA R5, R58, R16, R5 ;  /* 0x000000103a057223 */ /* 0x000fca0000000005 */
[----:B------:R0:W-:Y:S05]  /*75c0*/  @P3 STG.E desc[UR14][R192.64+0x220], R5 ;  /* 0x00022005c0003986 */ /* 0x0001ea000c10190e */
[----:B------:R-:W-:Y:S05]  /*75d0*/  @!P5 BRA `(.L_x_220) ;  /* 0x000000000004d947 */ /* 0x000fea0003800000 */
[----:B------:R0:W5:Y:S02]  /*75e0*/  LDG.E.LTC128B R224, desc[UR14][R120.64+0x220] ;  /* 0x0002200e78e07981 */ /* 0x000164000c1e1920 */
.L_x_220:
[----:B------:R-:W-:Y:S05]  /*75f0*/  BSYNC B1 ;  /* 0x0000000000017941 */ /* 0x000fea0003800000 */
.L_x_219:
[----:B-----5:R-:W-:Y:S01]  /*7600*/  FMUL R20, R224, R15 ;  /* 0x0000000fe0147220 */ /* 0x020fe20000400000 */
[----:B------:R-:W-:Y:S01]  /*7610*/  ISETP.GT.AND P3, PT, R12, 0x48, P1 ;  /* 0x000000480c00780c */ /* 0x000fe20000f64270 */
[----:B------:R-:W-:Y:S02]  /*7620*/  BSSY B1, `(.L_x_221) ;  /* 0x0000005000017945 */ /* 0x000fe40003800000 */
[----:B------:R-:W-:-:S05]  /*7630*/  FFMA R59, R59, R16, R20 ;  /* 0x000000103b3b7223 */ /* 0x000fca0000000014 */
[----:B------:R0:W-:Y:S05]  /*7640*/  @P5 STG.E desc[UR14][R190.64+0x220], R59 ;  /* 0x0002203bbe005986 */ /* 0x0001ea000c10190e */
[----:B------:R-:W-:Y:S05]  /*7650*/  @!P3 BRA `(.L_x_222) ;  /* 0x000000000004b947 */ /* 0x000fea0003800000 */
[----:B------:R0:W5:Y:S02]  /*7660*/  LDG.E.LTC128B R224, desc[UR14][R194.64+0x200] ;  /* 0x0002000ec2e07981 */ /* 0x000164000c1e1920 */
.L_x_222:
[----:B------:R-:W-:Y:S05]  /*7670*/  BSYNC B1 ;  /* 0x0000000000017941 */ /* 0x000fea0003800000 */
.L_x_221:
[----:B0----5:R-:W-:Y:S01]  /*7680*/  FMUL R5, R224, R15 ;  /* 0x0000000fe0057220 */ /* 0x021fe20000400000 */
[----:B------:R-:W-:Y:S01]  /*7690*/  ISETP.GT.AND P5, PT, R12, 0x49, P1 ;  /* 0x000000490c00780c */ /* 0x000fe20000fa4270 */
[----:B------:R-:W-:Y:S02]  /*76a0*/  BSSY B1, `(.L_x_223) ;  /* 0x0000005000017945 */ /* 0x000fe40003800000 */
[----:B------:R-:W-:-:S05]  /*76b0*/  FFMA R5, R60, R16, R5 ;  /* 0x000000103c057223 */ /* 0x000fca0000000005 */
[----:B------:R0:W-:Y:S05]  /*76c0*/  @P3 STG.E desc[UR14][R196.64+0x200], R5 ;  /* 0x00020005c4003986 */ /* 0x0001ea000c10190e */
[----:B------:R-:W-:Y:S05]  /*76d0*/  @!P5 BRA `(.L_x_224) ;  /* 0x000000000004d947 */ /* 0x000fea0003800000 */
[----:B------:R0:W5:Y:S02]  /*76e0*/  LDG.E.LTC128B R224, desc[UR14][R124.64+0x200] ;  /* 0x0002000e7ce07981 */ /* 0x000164000c1e1920 */
.L_x_224:
[----:B------:R-:W-:Y:S05]  /*76f0*/  BSYNC B1 ;  /* 0x0000000000017941 */ /* 0x000fea0003800000 */
.L_x_223:
[----:B-----5:R-:W-:Y:S01]  /*7700*/  FMUL R20, R224, R15 ;  /* 0x0000000fe0147220 */ /* 0x020fe20000400000 */
[----:B------:R-:W-:Y:S01]  /*7710*/  ISETP.GT.AND P3, PT, R12, 0x48, P2 ;  /* 0x000000480c00780c */ /* 0x000fe20001764270 */
[----:B------:R-:W-:Y:S02]  /*7720*/  BSSY B1, `(.L_x_225) ;  /* 0x0000005000017945 */ /* 0x000fe40003800000 */
[----:B------:R-:W-:-:S05]  /*7730*/  FFMA R61, R61, R16, R20 ;  /* 0x000000103d3d7223 */ /* 0x000fca0000000014 */
[----:B------:R0:W-:Y:S05]  /*7740*/  @P5 STG.E desc[UR14][R122.64+0x200], R61 ;  /* 0x0002003d7a005986 */ /* 0x0001ea000c10190e */
[----:B------:R-:W-:Y:S05]  /*7750*/  @!P3 BRA `(.L_x_226) ;  /* 0x000000000004b947 */ /* 0x000fea0003800000 */
[----:B------:R0:W5:Y:S02]  /*7760*/  LDG.E.LTC128B R224, desc[UR14][R194.64+0x220] ;  /* 0x0002200ec2e07981 */ /* 0x000164000c1e1920 */
.L_x_226:
[----:B------:R-:W-:Y:S05]  /*7770*/  BSYNC B1 ;  /* 0x0000000000017941 */ /* 0x000fea0003800000 */
.L_x_225:
[----:B0----5:R-:W-:Y:S01]  /*7780*/  FMUL R5, R224, R15 ;  /* 0x0000000fe0057220 */ /* 0x021fe20000400000 */
[----:B------:R-:W-:Y:S01]  /*7790*/  ISETP.GT.AND P5, PT, R12, 0x49, P2 ;  /* 0x000000490c00780c */ /* 0x000fe200017a4270 */
[----:B------:R-:W-:Y:S02]  /*77a0*/  BSSY B1, `(.L_x_227) ;  /* 0x0000005000017945 */ /* 0x000fe40003800000 */
[----:B------:R-:W-:-:S05]  /*77b0*/  FFMA R5, R62, R16, R5 ;  /* 0x000000103e057223 */ /* 0x000fca0000000005 */
[----:B------:R0:W-:Y:S05]  /*77c0*/  @P3 STG.E desc[UR14][R196.64+0x220], R5 ;  /* 0x00022005c4003986 */ /* 0x0001ea000c10190e */
[----:B------:R-:W-:Y:S05]  /*77d0*/  @!P5 BRA `(.L_x_228) ;  /* 0x000000000004d947 */ /* 0x000fea0003800000 */
[----:B------:R0:W5:Y:S02]  /*77e0*/  LDG.E.LTC128B R224, desc[UR14][R124.64+0x220] ;  /* 0x0002200e7ce07981 */ /* 0x000164000c1e1920 */
.L_x_228:
[----:B------:R-:W-:Y:S05]  /*77f0*/  BSYNC B1 ;  /* 0x0000000000017941 */ /* 0x000fea0003800000 */
.L_x_227:
[----:B-----5:R-:W-:Y:S01]  /*7800*/  FMUL R20, R224, R15 ;  /* 0x0000000fe0147220 */ /* 0x020fe20000400000 */
[----:B------:R-:W-:Y:S01]  /*7810*/  ISETP.GT.AND P3, PT, R12, 0x50, P1 ;  /* 0x000000500c00780c */ /* 0x000fe20000f64270 */
[----:B------:R-:W-:Y:S02]  /*7820*/  BSSY B1, `(.L_x_229) ;  /* 0x0000005000017945 */ /* 0x000fe40003800000 */
[----:B------:R-:W-:-:S05]  /*7830*/  FFMA R63, R63, R16, R20 ;  /* 0x000000103f3f7223 */ /* 0x000fca0000000014 */
[----:B------:R0:W-:Y:S05]  /*7840*/  @P5 STG.E desc[UR14][R122.64+0x220], R63 ;  /* 0x0002203f7a005986 */ /* 0x0001ea000c10190e */
[----:B------:R-:W-:Y:S05]  /*7850*/  @!P3 BRA `(.L_x_230) ;  /* 0x000000000004b947 */ /* 0x000fea0003800000 */
[----:B------:R0:W5:Y:S02]  /*7860*/  LDG.E.LTC128B R224, desc[UR14][R198.64+0x200] ;  /* 0x0002000ec6e07981 */ /* 0x000164000c1e1920 */
.L_x_230:
[----:B------:R-:W-:Y:S05]  /*7870*/  BSYNC B1 ;  /* 0x0000000000017941 */ /* 0x000fea0003800000 */
.L_x_229:
[----:B0----5:R-:W-:Y:S01]  /*7880*/  FMUL R5, R224, R15 ;  /* 0x0000000fe0057220 */ /* 0x021fe20000400000 */
[----:B------:R-:W-:Y:S01]  /*7890*/  ISETP.GT.AND P5, PT, R12, 0x51, P1 ;  /* 0x000000510c00780c */ /* 0x000fe20000fa4270 */
[----:B------:R-:W-:Y:S02]  /*78a0*/  BSSY B1, `(.L_x_231) ;  /* 0x0000005000017945 */ /* 0x000fe40003800000 */
[----:B------:R-:W-:-:S05]  /*78b0*/  FFMA R5, R64, R16, R5 ;  /* 0x0000001040057223 */ /* 0x000fca0000000005 */
[----:B------:R0:W-:Y:S05]  /*78c0*/  @P3 STG.E desc[UR14][R200.64+0x200], R5 ;  /* 0x00020005c8003986 */ /* 0x0001ea000c10190e */
[----:B------:R-:W-:Y:S05]  /*78d0*/  @!P5 BRA `(.L_x_232) ;  /* 0x000000000004d947 */ /* 0x000fea0003800000 */
[----:B------:R0:W5:Y:S02]  /*78e0*/  LDG.E.LTC128B R224, desc[UR14][R128.64+0x200] ;  /* 0x0002000e80e07981 */ /* 0x000164000c1e1920 */
.L_x_232:
[----:B------:R-:W-:Y:S05]  /*78f0*/  BSYNC B1 ;  /* 0x0000000000017941 */ /* 0x000fea0003800000 */
.L_x_231:
[----:B-----5:R-:W-:Y:S01]  /*7900*/  FMUL R20, R224, R15 ;  /* 0x0000000fe0147220 */ /* 0x020fe20000400000 */
[----:B------:R-:W-:Y:S01]  /*7910*/  ISETP.GT.AND P3, PT, R12, 0x50, P2 ;  /* 0x000000500c00780c */ /* 0x000fe20001764270 */
[----:B------:R-:W-:Y:S02]  /*7920*/  BSSY B1, `(.L_x_233) ;  /* 0x0000005000017945 */ /* 0x000fe40003800000 */
[----:B------:R-:W-:-:S05]  /*7930*/  FFMA R65, R65, R16, R20 ;  /* 0x0000001041417223 */ /* 0x000fca0000000014 */
[----:B------:R0:W-:Y:S05]  /*7940*/  @P5 STG.E desc[UR14][R126.64+0x200], R65 ;  /* 0x000200417e005986 */ /* 0x0001ea000c10190e */
[----:B------:R-:W-:Y:S05]  /*7950*/  @!P3 BRA `(.L_x_234) ;  /* 0x000000000004b947 */ /* 0x000fea0003800000 */
[----:B------:R0:W5:Y:S02]  /*7960*/  LDG.E.LTC128B R224, desc[UR14][R198.64+0x220] ;  /* 0x0002200ec6e07981 */ /* 0x000164000c1e1920 */
.L_x_234:
[----:B------:R-:W-:Y:S05]  /*7970*/  BSYNC B1 ;  /* 0x0000000000017941 */ /* 0x000fea0003800000 */
.L_x_233:
[----:B0----5:R-:W-:Y:S01]  /*7980*/  FMUL R5, R224, R15 ;  /* 0x0000000fe0057220 */ /* 0x021fe20000400000 */
[----:B------:R-:W-:Y:S01]  /*7990*/  ISETP.GT.AND P5, PT, R12, 0x51, P2 ;  /* 0x000000510c00780c */ /* 0x000fe200017a4270 */
[----:B------:R-:W-:Y:S02]  /*79a0*/  BSSY B1, `(.L_x_235) ;  /* 0x0000005000017945 */ /* 0x000fe40003800000 */
[----:B------:R-:W-:-:S05]  /*79b0*/  FFMA R5, R66, R16, R5 ;  /* 0x0000001042057223 */ /* 0x000fca0000000005 */
[----:B------:R0:W-:Y:S05]  /*79c0*/  @P3 STG.E desc[UR14][R200.64+0x220], R5 ;  /* 0x00022005c8003986 */ /* 0x0001ea000c10190e */
[----:B------:R-:W-:Y:S05]  /*79d0*/  @!P5 BRA `(.L_x_236) ;  /* 0x000000000004d947 */ /* 0x000fea0003800000 */
[----:B------:R0:W5:Y:S02]  /*79e0*/  LDG.E.LTC128B R224, desc[UR14][R128.64+0x220] ;  /* 0x0002200e80e07981 */ /* 0x000164000c1e1920 */
.L_x_236:
[----:B------:R-:W-:Y:S05]  /*79f0*/  BSYNC B1 ;  /* 0x0000000000017941 */ /* 0x000fea0003800000 */
.L_x_235:
[----:B-----5:R-:W-:Y:S01]  /*7a00*/  FMUL R20, R224, R15 ;  /* 0x0000000fe0147220 */ /* 0x020fe20000400000 */
[----:B------:R-:W-:Y:S01]  /*7a10*/  ISETP.GT.AND P3, PT, R12, 0x58, P1 ;  /* 0x000000580c00780c */ /* 0x000fe20000f64270 */
[----:B------:R-:W-:Y:S02]  /*7a20*/  BSSY B1, `(.L_x_237) ;  /* 0x0000005000017945 */ /* 0x000fe40003800000 */
[----:B------:R-:W-:-:S05]  /*7a30*/  FFMA R67, R67, R16, R20 ;  /* 0x0000001043437223 */ /* 0x000fca0000000014 */
[----:B------:R0:W-:Y:S05]  /*7a40*/  @P5 STG.E desc[UR14][R126.64+0x220], R67 ;  /* 0x000220437e005986 */ /* 0x0001ea000c10190e */
[----:B------:R-:W-:Y:S05]  /*7a50*/  @!P3 BRA `(.L_x_238) ;  /* 0x000000000004b947 */ /* 0x000fea0003800000 */
[----:B------:R0:W5:Y:S02]  /*7a60*/  LDG.E.LTC128B R224, desc[UR14][R202.64+0x200] ;  /* 0x0002000ecae07981 */ /* 0x000164000c1e1920 */
.L_x_238:
[----:B------:R-:W-:Y:S05]  /*7a70*/  BSYNC B1 ;  /* 0x0000000000017941 */ /* 0x000fea0003800000 */
.L_x_237:
[----:B0----5:R-:W-:Y:S01]  /*7a80*/  FMUL R5, R224, R15 ;  /* 0x0000000fe0057220 */ /* 0x021fe20000400000 */
[----:B------:R-:W-:Y:S01]  /*7a90*/  ISETP.GT.AND P5, PT, R12, 0x59, P1 ;  /* 0x000000590c00780c */ /* 0x000fe20000fa4270 */
[----:B------:R-:W-:Y:S02]  /*7aa0*/  BSSY B1, `(.L_x_239) ;  /* 0x0000005000017945 */ /* 0x000fe40003800000 */
[----:B------:R-:W-:-:S05]  /*7ab0*/  FFMA R5, R68, R16, R5 ;  /* 0x0000001044057223 */ /* 0x000fca0000000005 */
[----:B------:R0:W-:Y:S05]  /*7ac0*/  @P3 STG.E desc[UR14][R204.64+0x200], R5 ;  /* 0x00020005cc003986 */ /* 0x0001ea000c10190e */
[----:B------:R-:W-:Y:S05]  /*7ad0*/  @!P5 BRA `(.L_x_240) ;  /* 0x000000000004d947 */ /* 0x000fea0003800000 */
[----:B------:R0:W5:Y:S02]  /*7ae0*/  LDG.E.LTC128B R224, desc[UR14][R132.64+0x200] ;  /* 0x0002000e84e07981 */ /* 0x000164000c1e1920 */
.L_x_240:
[----:B------:R-:W-:Y:S05]  /*7af0*/  BSYNC B1 ;  /* 0x0000000000017941 */ /* 0x000fea0003800000 */
.L_x_239:
[----:B-----5:R-:W-:Y:S01]  /*7b00*/  FMUL R20, R224, R15 ;  /* 0x0000000fe0147220 */ /* 0x020fe20000400000 */
[----:B------:R-:W-:Y:S01]  /*7b10*/  ISETP.GT.AND P3, PT, R12, 0x58, P2 ;  /* 0x000000580c00780c */ /* 0x000fe20001764270 */
[----:B------:R-:W-:Y:S02]  /*7b20*/  BSSY B1, `(.L_x_241) ;  /* 0x0000005000017945 */ /* 0x000fe40003800000 */
[----:B------:R-:W-:-:S05]  /*7b30*/  FFMA R69, R69, R16, R20 ;  /* 0x0000001045457223 */ /* 0x000fca0000000014 */
[----:B------:R0:W-:Y:S05]  /*7b40*/  @P5 STG.E desc[UR14][R130.64+0x200], R69 ;  /* 0x0002004582005986 */ /* 0x0001ea000c10190e */
[----:B------:R-:W-:Y:S05]  /*7b50*/  @!P3 BRA `(.L_x_242) ;  /* 0x000000000004b947 */ /* 0x000fea0003800000 */
[----:B------:R0:W5:Y:S02]  /*7b60*/  LDG.E.LTC128B R224, desc[UR14][R202.64+0x220] ;  /* 0x0002200ecae07981 */ /* 0x000164000c1e1920 */
.L_x_242:
[----:B------:R-:W-:Y:S05]  /*7b70*/  BSYNC B1 ;  /* 0x0000000000017941 */ /* 0x000fea0003800000 */
.L_x_241:
[----:B0----5:R-:W-:Y:S01]  /*7b80*/  FMUL R5, R224, R15 ;  /* 0x0000000fe0057220 */ /* 0x021fe20000400000 */
[----:B------:R-:W-:Y:S01]  /*7b90*/  ISETP.GT.AND P5, PT, R12, 0x59, P2 ;  /* 0x000000590c00780c */ /* 0x000fe200017a4270 */
[----:B------:R-:W-:Y:S02]  /*7ba0*/  BSSY B1, `(.L_x_243) ;  /* 0x0000005000017945 */ /* 0x000fe40003800000 */
[----:B------:R-:W-:-:S05]  /*7bb0*/  FFMA R5, R70, R16, R5 ;  /* 0x0000001046057223 */ /* 0x000fca0000000005 */
[----:B------:R0:W-:Y:S05]  /*7bc0*/  @P3 STG.E desc[UR14][R204.64+0x220], R5 ;  /* 0x00022005cc003986 */ /* 0x0001ea000c10190e */
[----:B------:R-:W-:Y:S05]  /*7bd0*/  @!P5 BRA `(.L_x_244) ;  /* 0x000000000004d947 */ /* 0x000fea0003800000 */
[----:B------:R0:W5:Y:S02]  /*7be0*/  LDG.E.LTC128B R224, desc[UR14][R132.64+0x220] ;  /* 0x0002200e84e07981 */ /* 0x000164000c1e1920 */
.L_x_244:
[----:B------:R-:W-:Y:S05]  /*7bf0*/  BSYNC B1 ;  /* 0x0000000000017941 */ /* 0x000fea0003800000 */
.L_x_243:
[----:B-----5:R-:W-:Y:S01]  /*7c00*/  FMUL R20, R224, R15 ;  /* 0x0000000fe0147220 */ /* 0x020fe20000400000 */
[----:B------:R-:W-:Y:S01]  /*7c10*/  ISETP.GT.AND P3, PT, R12, 0x60, P1 ;  /* 0x000000600c00780c */ /* 0x000fe20000f64270 */
[----:B------:R-:W-:Y:S02]  /*7c20*/  BSSY B1, `(.L_x_245) ;  /* 0x0000005000017945 */ /* 0x000fe40003800000 */
[----:B------:R-:W-:-:S05]  /*7c30*/  FFMA R71, R71, R16, R20 ;  /* 0x0000001047477223 */ /* 0x000fca0000000014 */
[----:B------:R0:W-:Y:S05]  /*7c40*/  @P5 STG.E desc[UR14][R130.64+0x220], R71 ;  /* 0x0002204782005986 */ /* 0x0001ea000c10190e */
[----:B------:R-:W-:Y:S05]  /*7c50*/  @!P3 BRA `(.L_x_246) ;  /* 0x000000000004b947 */ /* 0x000fea0003800000 */
[----:B------:R0:W5:Y:S02]  /*7c60*/  LDG.E.LTC128B R224, desc[UR14][R206.64+0x200] ;  /* 0x0002000ecee07981 */ /* 0x000164000c1e1920 */
.L_x_246:
[----:B------:R-:W-:Y:S05]  /*7c70*/  BSYNC B1 ;  /* 0x0000000000017941 */ /* 0x000fea0003800000 */
.L_x_245:
[----:B0----5:R-:W-:Y:S01]  /*7c80*/  FMUL R5, R224, R15 ;  /* 0x0000000fe0057220 */ /* 0x021fe20000400000 */
[----:B------:R-:W-:Y:S01]  /*7c90*/  ISETP.GT.AND P5, PT, R12, 0x61, P1 ;  /* 0x000000610c00780c */ /* 0x000fe20000fa4270 */
[----:B------:R-:W-:Y:S02]  /*7ca0*/  BSSY B1, `(.L_x_247) ;  /* 0x0000005000017945 */ /* 0x000fe40003800000 */
[----:B------:R-:W-:-:S05]  /*7cb0*/  FFMA R5, R72, R16, R5 ;  /* 0x0000001048057223 */ /* 0x000fca0000000005 */
[----:B------:R0:W-:Y:S05]  /*7cc0*/  @P3 STG.E desc[UR14][R208.64+0x200], R5 ;  /* 0x00020005d0003986 */ /* 0x0001ea000c10190e */
[----:B------:R-:W-:Y:S05]  /*7cd0*/  @!P5 BRA `(.L_x_248) ;  /* 0x000000000004d947 */ /* 0x000fea0003800000 */
[----:B------:R0:W5:Y:S02]  /*7ce0*/  LDG.E.LTC128B R224, desc[UR14][R136.64+0x200] ;  /* 0x0002000e88e07981 */ /* 0x000164000c1e1920 */
.L_x_248:
[----:B------:R-:W-:Y:S05]  /*7cf0*/  BSYNC B1 ;  /* 0x0000000000017941 */ /* 0x000fea0003800000 */
.L_x_247:
[----:B-----5:R-:W-:Y:S01]  /*7d00*/  FMUL R20, R224, R15 ;  /* 0x0000000fe0147220 */ /* 0x020fe20000400000 */
[----:B------:R-:W-:Y:S01]  /*7d10*/  ISETP.GT.AND P3, PT, R12, 0x60, P2 ;  /* 0x000000600c00780c */ /* 0x000fe20001764270 */
[----:B------:R-:W-:Y:S02]  /*7d20*/  BSSY B1, `(.L_x_249) ;  /* 0x0000005000017945 */ /* 0x000fe40003800000 */
[----:B------:R-:W-:-:S05]  /*7d30*/  FFMA R73, R73, R16, R20 ;  /* 0x0000001049497223 */ /* 0x000fca0000000014 */
[----:B------:R0:W-:Y:S05]  /*7d40*/  @P5 STG.E desc[UR14][R134.64+0x200], R73 ;  /* 0x0002004986005986 */ /* 0x0001ea000c10190e */
[----:B------:R-:W-:Y:S05]  /*7d50*/  @!P3 BRA `(.L_x_250) ;  /* 0x000000000004b947 */ /* 0x000fea0003800000 */
[----:B------:R0:W5:Y:S02]  /*7d60*/  LDG.E.LTC128B R224, desc[UR14][R206.64+0x220] ;  /* 0x0002200ecee07981 */ /* 0x000164000c1e1920 */
.L_x_250:
[----:B------:R-:W-:Y:S05]  /*7d70*/  BSYNC B1 ;  /* 0x0000000000017941 */ /* 0x000fea0003800000 */
.L_x_249:
[----:B0----5:R-:W-:Y:S01]  /*7d80*/  FMUL R5, R224, R15 ;  /* 0x0000000fe0057220 */ /* 0x021fe20000400000 */
[----:B------:R-:W-:Y:S01]  /*7d90*/  ISETP.GT.AND P5, PT, R12, 0x61, P2 ;  /* 0x000000610c00780c */ /* 0x000fe200017a4270 */
[----:B------:R-:W-:Y:S02]  /*7da0*/  BSSY B1, `(.L_x_251) ;  /* 0x0000005000017945 */ /* 0x000fe40003800000 */
[----:B------:R-:W-:-:S05]  /*7db0*/  FFMA R5, R74, R16, R5 ;  /* 0x000000104a057223 */ /* 0x000fca0000000005 */
[----:B------:R0:W-:Y:S05]  /*7dc0*/  @P3 STG.E desc[UR14][R208.64+0x220], R5 ;  /* 0x00022005d0003986 */ /* 0x0001ea000c10190e */
[----:B------:R-:W-:Y:S05]  /*7dd0*/  @!P5 BRA `(.L_x_252) ;  /* 0x000000000004d947 */ /* 0x000fea0003800000 */
[----:B------:R0:W5:Y:S02]  /*7de0*/  LDG.E.LTC128B R224, desc[UR14][R136.64+0x220] ;  /* 0x0002200e88e07981 */ /* 0x000164000c1e1920 */
.L_x_252:
[----:B------:R-:W-:Y:S05]  /*7df0*/  BSYNC B1 ;  /* 0x0000000000017941 */ /* 0x000fea0003800000 */
.L_x_251:
[----:B-----5:R-:W-:Y:S01]  /*7e00*/  FMUL R20, R224, R15 ;  /* 0x0000000fe0147220 */ /* 0x020fe20000400000 */
[----:B------:R-:W-:Y:S01]  /*7e10*/  ISETP.GT.AND P3, PT, R12, 0x68, P1 ;  /* 0x000000680c00780c */ /* 0x000fe20000f64270 */
[----:B------:R-:W-:Y:S02]  /*7e20*/  BSSY B1, `(.L_x_253) ;  /* 0x0000005000017945 */ /* 0x000fe40003800000 */
[----:B------:R-:W-:-:S05]  /*7e30*/  FFMA R75, R75, R16, R20 ;  /* 0x000000104b4b7223 */ /* 0x000fca0000000014 */
[----:B------:R0:W-:Y:S05]  /*7e40*/  @P5 STG.E desc[UR14][R134.64+0x220], R75 ;  /* 0x0002204b86005986 */ /* 0x0001ea000c10190e */
[----:B------:R-:W-:Y:S05]  /*7e50*/  @!P3 BRA `(.L_x_254) ;  /* 0x000000000004b947 */ /* 0x000fea0003800000 */
[----:B------:R0:W5:Y:S02]  /*7e60*/  LDG.E.LTC128B R224, desc[UR14][R138.64+0x200] ;  /* 0x0002000e8ae07981 */ /* 0x000164000c1e1920 */
.L_x_254:
[----:B------:R-:W-:Y:S05]  /*7e70*/  BSYNC B1 ;  /* 0x0000000000017941 */ /* 0x000fea0003800000 */
.L_x_253:
[----:B0----5:R-:W-:Y:S01]  /*7e80*/  FMUL R5, R224, R15 ;  /* 0x0000000fe0057220 */ /* 0x021fe20000400000 */
[----:B------:R-:W-:Y:S01]  /*7e90*/  ISETP.GT.AND P5, PT, R12, 0x69, P1 ;  /* 0x000000690c00780c */ /* 0x000fe20000fa4270 */
[----:B------:R-:W-:Y:S02]  /*7ea0*/  BSSY B1, `(.L_x_255) ;  /* 0x0000005000017945 */ /* 0x000fe40003800000 */
[----:B------:R-:W-:-:S05]  /*7eb0*/  FFMA R5, R76, R16, R5 ;  /* 0x000000104c057223 */ /* 0x000fca0000000005 */
[----:B------:R0:W-:Y:S05]  /*7ec0*/  @P3 STG.E desc[UR14][R210.64+0x200], R5 ;  /* 0x00020005d2003986 */ /* 0x0001ea000c10190e */
[----:B------:R-:W-:Y:S05]  /*7ed0*/  @!P5 BRA `(.L_x_256) ;  /* 0x000000000004d947 */ /* 0x000fea0003800000 */
[----:B------:R0:W5:Y:S02]  /*7ee0*/  LDG.E.LTC128B R224, desc[UR14][R214.64+0x200] ;  /* 0x0002000ed6e07981 */ /* 0x000164000c1e1920 */
.L_x_256:
[----:B------:R-:W-:Y:S05]  /*7ef0*/  BSYNC B1 ;  /* 0x0000000000017941 */ /* 0x000fea0003800000 */
.L_x_255:
[----:B-----5:R-:W-:Y:S01]  /*7f00*/  FMUL R20, R224, R15 ;  /* 0x0000000fe0147220 */ /* 0x020fe20000400000 */
[----:B------:R-:W-:Y:S01]  /*7f10*/  ISETP.GT.AND P3, PT, R12, 0x68, P2 ;  /* 0x000000680c00780c */ /* 0x000fe20001764270 */
[----:B------:R-:W-:Y:S02]  /*7f20*/  BSSY B1, `(.L_x_257) ;  /* 0x0000005000017945 */ /* 0x000fe40003800000 */
[----:B------:R-:W-:-:S05]  /*7f30*/  FFMA R77, R77, R16, R20 ;  /* 0x000000104d4d7223 */ /* 0x000fca0000000014 */
[----:B------:R0:W-:Y:S05]  /*7f40*/  @P5 STG.E desc[UR14][R140.64+0x200], R77 ;  /* 0x0002004d8c005986 */ /* 0x0001ea000c10190e */
[----:B------:R-:W-:Y:S05]  /*7f50*/  @!P3 BRA `(.L_x_258) ;  /* 0x000000000004b947 */ /* 0x000fea0003800000 */
[----:B------:R0:W5:Y:S02]  /*7f60*/  LDG.E.LTC128B R224, desc[UR14][R138.64+0x220] ;  /* 0x0002200e8ae07981 */ /* 0x000164000c1e1920 */
.L_x_258:
[----:B------:R-:W-:Y:S05]  /*7f70*/  BSYNC B1 ;  /* 0x0000000000017941 */ /* 0x000fea0003800000 */
.L_x_257:
[----:B0----5:R-:W-:Y:S01]  /*7f80*/  FMUL R5, R224, R15 ;  /* 0x0000000fe0057220 */ /* 0x021fe20000400000 */
[----:B------:R-:W-:Y:S01]  /*7f90*/  ISETP.GT.AND P5, PT, R12, 0x69, P2 ;  /* 0x000000690c00780c */ /* 0x000fe200017a4270 */
[----:B------:R-:W-:Y:S02]  /*7fa0*/  BSSY B1, `(.L_x_259) ;  /* 0x0000005000017945 */ /* 0x000fe40003800000 */
[----:B------:R-:W-:-:S05]  /*7fb0*/  FFMA R5, R78, R16, R5 ;  /* 0x000000104e057223 */ /* 0x000fca0000000005 */
[----:B------:R0:W-:Y:S05]  /*7fc0*/  @P3 STG.E desc[UR14][R210.64+0x220], R5 ;  /* 0x00022005d2003986 */ /* 0x0001ea000c10190e */
[----:B------:R-:W-:Y:S05]  /*7fd0*/  @!P5 BRA `(.L_x_260) ;  /* 0x000000000004d947 */ /* 0x000fea0003800000 */
[----:B------:R0:W5:Y:S02]  /*7fe0*/  LDG.E.LTC128B R224, desc[UR14][R214.64+0x220] ;  /* 0x0002200ed6e07981 */ /* 0x000164000c1e1920 */
.L_x_260:
[----:B------:R-:W-:Y:S05]  /*7ff0*/  BSYNC B1 ;  /* 0x0000000000017941 */ /* 0x000fea0003800000 */
.L_x_259:
[----:B-----5:R-:W-:Y:S01]  /*8000*/  FMUL R20, R224, R15 ;  /* 0x0000000fe0147220 */ /* 0x020fe20000400000 */
[----:B------:R-:W-:Y:S01]  /*8010*/  ISETP.GT.AND P3, PT, R12, 0x70, P1 ;  /* 0x000000700c00780c */ /* 0x000fe20000f64270 */
[----:B------:R-:W-:Y:S02]  /*8020*/  BSSY B1, `(.L_x_261) ;  /* 0x0000005000017945 */ /* 0x000fe40003800000 */
[----:B------:R-:W-:-:S05]  /*8030*/  FFMA R79, R79, R16, R20 ;  /* 0x000000104f4f7223 */ /* 0x000fca0000000014 */
[----:B------:R0:W-:Y:S05]  /*8040*/  @P5 STG.E desc[UR14][R140.64+0x220], R79 ;  /* 0x0002204f8c005986 */ /* 0x0001ea000c10190e */
[----:B------:R-:W-:Y:S05]  /*8050*/  @!P3 BRA `(.L_x_262) ;  /* 0x000000000004b947 */ /* 0x000fea0003800000 */
[----:B------:R0:W5:Y:S02]  /*8060*/  LDG.E.LTC128B R224, desc[UR14][R142.64+0x200] ;  /* 0x0002000e8ee07981 */ /* 0x000164000c1e1920 */
.L_x_262:
[----:B------:R-:W-:Y:S05]  /*8070*/  BSYNC B1 ;  /* 0x0000000000017941 */ /* 0x000fea0003800000 */
.L_x_261:
[----:B0----5:R-:W-:Y:S01]  /*8080*/  FMUL R5, R224, R15 ;  /* 0x0000000fe0057220 */ /* 0x021fe20000400000 */
[----:B------:R-:W-:Y:S01]  /*8090*/  ISETP.GT.AND P5, PT, R12, 0x71, P1 ;  /* 0x000000710c00780c */ /* 0x000fe20000fa4270 */
[----:B------:R-:W-:Y:S02]  /*80a0*/  BSSY B1, `(.L_x_263) ;  /* 0x0000005000017945 */ /* 0x000fe40003800000 */
[----:B------:R-:W-:-:S05]  /*80b0*/  FFMA R5, R80, R16, R5 ;  /* 0x0000001050057223 */ /* 0x000fca0000000005 */
[----:B------:R0:W-:Y:S05]  /*80c0*/  @P3 STG.E desc[UR14][R216.64+0x200], R5 ;  /* 0x00020005d8003986 */ /* 0x0001ea000c10190e */
[----:B------:R-:W-:Y:S05]  /*80d0*/  @!P5 BRA `(.L_x_264) ;  /* 0x000000000004d947 */ /* 0x000fea0003800000 */
[----:B------:R0:W5:Y:S02]  /*80e0*/  LDG.E.LTC128B R224, desc[UR14][R212.64+0x200] ;  /* 0x0002000ed4e07981 */ /* 0x000164000c1e1920 */
.L_x_264:
[----:B------:R-:W-:Y:S05]  /*80f0*/  BSYNC B1 ;  /* 0x0000000000017941 */ /* 0x000fea0003800000 */
.L_x_263:
[----:B-----5:R-:W-:Y:S01]  /*8100*/  FMUL R20, R224, R15 ;  /* 0x0000000fe0147220 */ /* 0x020fe20000400000 */
[----:B------:R-:W-:Y:S01]  /*8110*/  ISETP.GT.AND P3, PT, R12, 0x70, P2 ;  /* 0x000000700c00780c */ /* 0x000fe20001764270 */
[----:B------:R-:W-:Y:S02]  /*8120*/  BSSY B1, `(.L_x_265) ;  /* 0x0000005000017945 */ /* 0x000fe40003800000 */
[----:B------:R-:W-:-:S05]  /*8130*/  FFMA R81, R81, R16, R20 ;  /* 0x0000001051517223 */ /* 0x000fca0000000014 */
[----:B------:R0:W-:Y:S05]  /*8140*/  @P5 STG.E desc[UR14][R144.64+0x200], R81 ;  /* 0x0002005190005986 */ /* 0x0001ea000c10190e */
[----:B------:R-:W-:Y:S05]  /*8150*/  @!P3 BRA `(.L_x_266) ;  /* 0x000000000004b947 */ /* 0x000fea0003800000 */
[----:B------:R0:W5:Y:S02]  /*8160*/  LDG.E.LTC128B R224, desc[UR14][R142.64+0x220] ;  /* 0x0002200e8ee07981 */ /* 0x000164000c1e1920 */
.L_x_266:
[----:B------:R-:W-:Y:S05]  /*8170*/  BSYNC B1 ;  /* 0x0000000000017941 */ /* 0x000fea0003800000 */
.L_x_265:
[----:B0----5:R-:W-:Y:S01]  /*8180*/  FMUL R5, R224, R15 ;  /* 0x0000000fe0057220 */ /* 0x021fe20000400000 */
[----:B------:R-:W-:Y:S01]  /*8190*/  ISETP.GT.AND P5, PT, R12, 0x71, P2 ;  /* 0x000000710c00780c */ /* 0x000fe200017a4270 */
[----:B------:R-:W-:Y:S02]  /*81a0*/  BSSY B1, `(.L_x_267) ;  /* 0x0000005000017945 */ /* 0x000fe40003800000 */
[----:B------:R-:W-:-:S05]  /*81b0*/  FFMA R5, R82, R16, R5 ;  /* 0x0000001052057223 */ /* 0x000fca0000000005 */
[----:B------:R0:W-:Y:S05]  /*81c0*/  @P3 STG.E desc[UR14][R216.64+0x220], R5 ;  /* 0x00022005d8003986 */ /* 0x0001ea000c10190e */
[----:B------:R-:W-:Y:S05]  /*81d0*/  @!P5 BRA `(.L_x_268) ;  /* 0x000000000004d947 */ /* 0x000fea0003800000 */
[----:B------:R0:W5:Y:S02]  /*81e0*/  LDG.E.LTC128B R224, desc[UR14][R212.64+0x220] ;  /* 0x0002200ed4e07981 */ /* 0x000164000c1e1920 */
.L_x_268:
[----:B------:R-:W-:Y:S05]  /*81f0*/  BSYNC B1 ;  /* 0x0000000000017941 */ /* 0x000fea0003800000 */
.L_x_267:
[----:B-----5:R-:W-:Y:S01]  /*8200*/  FMUL R20, R224, R15 ;  /* 0x0000000fe0147220 */ /* 0x020fe20000400000 */
[----:B------:R-:W-:Y:S01]  /*8210*/  ISETP.GT.AND P3, PT, R12, 0x78, P1 ;  /* 0x000000780c00780c */ /* 0x000fe20000f64270 */
[----:B------:R-:W-:Y:S02]  /*8220*/  BSSY B1, `(.L_x_269) ;  /* 0x0000005000017945 */ /* 0x000fe40003800000 */
[----:B------:R-:W-:-:S05]  /*8230*/  FFMA R83, R83, R16, R20 ;  /* 0x0000001053537223 */ /* 0x000fca0000000014 */
[----:B------:R0:W-:Y:S05]  /*8240*/  @P5 STG.E desc[UR14][R144.64+0x220], R83 ;  /* 0x0002205390005986 */ /* 0x0001ea000c10190e */
[----:B------:R-:W-:Y:S05]  /*8250*/  @!P3 BRA `(.L_x_270) ;  /* 0x000000000004b947 */ /* 0x000fea0003800000 */
[----:B------:R0:W5:Y:S02]  /*8260*/  LDG.E.LTC128B R224, desc[UR14][R148.64+0x200] ;  /* 0x0002000e94e07981 */ /* 0x000164000c1e1920 */
.L_x_270:
[----:B------:R-:W-:Y:S05]  /*8270*/  BSYNC B1 ;  /* 0x0000000000017941 */ /* 0x000fea0003800000 */
.L_x_269:
[----:B0----5:R-:W-:Y:S01]  /*8280*/  FMUL R5, R224, R15 ;  /* 0x0000000fe0057220 */ /* 0x021fe20000400000 */
[----:B------:R-:W-:Y:S01]  /*8290*/  ISETP.GT.AND P1, PT, R12, 0x79, P1 ;  /* 0x000000790c00780c */ /* 0x000fe20000f24270 */
[----:B------:R-:W-:Y:S02]  /*82a0*/  BSSY B1, `(.L_x_271) ;  /* 0x0000005000017945 */ /* 0x000fe40003800000 */
[----:B------:R-:W-:-:S05]  /*82b0*/  FFMA R5, R84, R16, R5 ;  /* 0x0000001054057223 */ /* 0x000fca0000000005 */
[----:B------:R0:W-:Y:S05]  /*82c0*/  @P3 STG.E desc[UR14][R146.64+0x200], R5 ;  /* 0x0002000592003986 */ /* 0x0001ea000c10190e */
[----:B------:R-:W-:Y:S05]  /*82d0*/  @!P1 BRA `(.L_x_272) ;  /* 0x0000000000049947 */ /* 0x000fea0003800000 */
[----:B------:R0:W5:Y:S02]  /*82e0*/  LDG.E.LTC128B R224, desc[UR14][R8.64+0x200] ;  /* 0x0002000e08e07981 */ /* 0x000164000c1e1920 */
.L_x_272:
[----:B------:R-:W-:Y:S05]  /*82f0*/  BSYNC B1 ;  /* 0x0000000000017941 */ /* 0x000fea0003800000 */
.L_x_271:
[----:B-----5:R-:W-:Y:S01]  /*8300*/  FMUL R20, R224, R15 ;  /* 0x0000000fe0147220 */ /* 0x020fe20000400000 */
[----:B------:R-:W-:Y:S01]  /*8310*/  ISETP.GT.AND P3, PT, R12, 0x78, P2 ;  /* 0x000000780c00780c */ /* 0x000fe20001764270 */
[----:B------:R-:W-:Y:S02]  /*8320*/  BSSY B1, `(.L_x_273) ;  /* 0x0000005000017945 */ /* 0x000fe40003800000 */
[----:B------:R-:W-:-:S05]  /*8330*/  FFMA R85, R85, R16, R20 ;  /* 0x0000001055557223 */ /* 0x000fca0000000014 */
[----:B------:R0:W-:Y:S05]  /*8340*/  @P1 STG.E desc[UR14][R18.64+0x200], R85 ;  /* 0x0002005512001986 */ /* 0x0001ea000c10190e */
[----:B------:R-:W-:Y:S05]  /*8350*/  @!P3 BRA `(.L_x_274) ;  /* 0x000000000004b947 */ /* 0x000fea0003800000 */
[----:B------:R0:W5:Y:S02]  /*8360*/  LDG.E.LTC128B R224, desc[UR14][R148.64+0x220] ;  /* 0x0002200e94e07981 */ /* 0x000164000c1e1920 */
.L_x_274:
[----:B------:R-:W-:Y:S05]  /*8370*/  BSYNC B1 ;  /* 0x0000000000017941 */ /* 0x000fea0003800000 */
.L_x_273:
[----:B0----5:R-:W-:Y:S01]  /*8380*/  FMUL R5, R224, R15 ;  /* 0x0000000fe0057220 */ /* 0x021fe20000400000 */
[----:B------:R-:W-:Y:S01]  /*8390*/  ISETP.GT.AND P2, PT, R12, 0x79, P2 ;  /* 0x000000790c00780c */ /* 0x000fe20001744270 */
[----:B------:R-:W-:Y:S02]  /*83a0*/  BSSY B1, `(.L_x_275) ;  /* 0x0000005000017945 */ /* 0x000fe40003800000 */
[----:B------:R-:W-:-:S05]  /*83b0*/  FFMA R5, R86, R16, R5 ;  /* 0x0000001056057223 */ /* 0x000fca0000000005 */
[----:B------:R0:W-:Y:S05]  /*83c0*/  @P3 STG.E desc[UR14][R146.64+0x220], R5 ;  /* 0x0002200592003986 */ /* 0x0001ea000c10190e */
[----:B------:R-:W-:Y:S05]  /*83d0*/  @!P2 BRA `(.L_x_276) ;  /* 0x000000000004a947 */ /* 0x000fea0003800000 */
[----:B------:R0:W5:Y:S02]  /*83e0*/  LDG.E.LTC128B R224, desc[UR14][R8.64+0x220] ;  /* 0x0002200e08e07981 */ /* 0x000164000c1e1920 */
.L_x_276:
[----:B------:R-:W-:Y:S05]  /*83f0*/  BSYNC B1 ;  /* 0x0000000000017941 */ /* 0x000fea0003800000 */
.L_x_275:
[----:B-----5:R-:W-:-:S04]  /*8400*/  FMUL R224, R224, R15 ;  /* 0x0000000fe0e07220 */ /* 0x020fc80000400000 */
[----:B------:R-:W-:Y:S01]  /*8410*/  FFMA R87, R87, R16, R224 ;  /* 0x0000001057577223 */ /* 0x000fe200000000e0 */
[----:B------:R-:W-:Y:S06]  /*8420*/  @!P2 BRA `(.L_x_277) ;  /* 0x0000001c0020a947 */ /* 0x000fec0003800000 */
[----:B------:R0:W-:Y:S01]  /*8430*/  STG.E desc[UR14][R18.64+0x220], R87 ;  /* 0x0002205712007986 */ /* 0x0001e2000c10190e */
[----:B------:R-:W-:Y:S05]  /*8440*/  BRA `(.L_x_277) ;  /* 0x0000001c00187947 */ /* 0x000fea0003800000 */
.L_x_26:
[----:B------:R-:W-:Y:S01]  /*8450*/  ULDC.64 UR8, c[0x0][0x6c0] ;  /* 0x0001b00000087ab9 */ /* 0x000fe20000000a00 */
[-C--:B--2---:R-:W-:Y:S01]  /*8460*/  FMUL R5, R88, R16.reuse ;  /* 0x0000001058057220 */ /* 0x084fe20000400000 */
[C---:B------:R-:W-:Y:S01]  /*8470*/  LEA R8, P1, R22.reuse, UR8, 0x2 ;  /* 0x0000000816087c11 */ /* 0x040fe2000f8210ff */
[-C--:B------:R-:W-:Y:S01]  /*8480*/  FMUL R89, R89, R16.reuse ;  /* 0x0000001059597220 */ /* 0x080fe20000400000 */
[----:B------:R-:W-:Y:S01]  /*8490*/  ISETP.GT.AND P3, PT, R13, 0x8, PT ;  /* 0x000000080d00780c */ /* 0x000fe20003f64270 */
[----:B------:R-:W-:Y:S01]  /*84a0*/  IMAD R17, R167, 0x1c, RZ ;  /* 0x0000001ca7117824 */ /* 0x000fe200078e02ff */
[----:B------:R-:W-:Y:S01]  /*84b0*/  LEA.HI.X R9, R22, UR9, R153, 0x2, P1 ;  /* 0x0000000916097c11 */ /* 0x000fe200088f1499 */
[-C--:B------:R-:W-:Y:S01]  /*84c0*/  FMUL R11, R90, R16.reuse ;  /* 0x000000105a0b7220 */ /* 0x080fe20000400000 */
[----:B------:R-:W-:Y:S01]  /*84d0*/  ISETP.GT.AND P1, PT, R12, 0x1, P2 ;  /* 0x000000010c00780c */ /* 0x000fe20001724270 */
[----:B------:R-:W-:Y:S01]  /*84e0*/  FMUL R91, R91, R16 ;  /* 0x000000105b5b7220 */ /* 0x000fe20000400000 */
[----:B------:R-:W-:Y:S01]  /*84f0*/  LEA R18, P6, R166, R8, 0x2 ;  /* 0x00000008a6127211 */ /* 0x000fe200078c10ff */
[----:B------:R0:W-:Y:S01]  /*8500*/  @P5 STG.E desc[UR14][R8.64], R5 ;  /* 0x0000000508005986 */ /* 0x0001e2000c10190e */
[----:B------:R-:W-:Y:S01]  /*8510*/  ISETP.GT.AND P5, PT, R12, RZ, P3 ;  /* 0x000000ff0c00720c */ /* 0x000fe20001fa4270 */
[-C--:B------:R-:W-:Y:S01]  /*8520*/  FMUL R93, R93, R16.reuse ;  /* 0x000000105d5d7220 */ /* 0x080fe20000400000 */
[--C-:B------:R-:W-:Y:S01]  /*8530*/  LEA.HI.X R19, R166, R9, R167.reuse, 0x2, P6 ;  /* 0x00000009a6137211 */ /* 0x100fe200030f14a7 */
[-C--:B------:R-:W-:Y:S01]  /*8540*/  FMUL R95, R95, R16.reuse ;  /* 0x000000105f5f7220 */ /* 0x080fe20000400000 */
[----:B------:R-:W-:Y:S01]  /*8550*/  ISETP.GT.AND P6, PT, R12, 0x1, P3 ;  /* 0x000000010c00780c */ /* 0x000fe20001fc4270 */
[----:B------:R-:W-:Y:S01]  /*8560*/  FMUL R97, R97, R16 ;  /* 0x0000001061617220 */ /* 0x000fe20000400000 */
[C---:B------:R-:W-:Y:S01]  /*8570*/  SHF.L.U64.HI R167, R166.reuse, 0x5, R167 ;  /* 0x00000005a6a77819 */ /* 0x040fe200000102a7 */
[----:B------:R-:W-:-:S04]  /*8580*/  IMAD.WIDE.U32 R20, R166, 0x1c, R18 ;  /* 0x0000001ca6147825 */ /* 0x000fc800078e0012 */
[-C--:B------:R-:W-:Y:S01]  /*8590*/  FMUL R99, R99, R16.reuse ;  /* 0x0000001063637220 */ /* 0x080fe20000400000 */
[----:B------:R-:W-:Y:S01]  /*85a0*/  @P1 STG.E desc[UR14][R18.64], R89 ;  /* 0x0000005912001986 */ /* 0x000fe2000c10190e */
[----:B------:R-:W-:Y:S01]  /*85b0*/  ISETP.GT.AND P1, PT, R12, 0x8, P2 ;  /* 0x000000080c00780c */ /* 0x000fe20001724270 */
[----:B------:R-:W-:Y:S02]  /*85c0*/  IMAD.IADD R21, R17, 0x1, R21 ;  /* 0x0000000111157824 */ /* 0x000fe400078e0215 */
[-C--:B------:R-:W-:Y:S01]  /*85d0*/  FMUL R17, R92, R16.reuse ;  /* 0x000000105c117220 */ /* 0x080fe20000400000 */
[----:B0-----:R-:W-:Y:S01]  /*85e0*/  IMAD.SHL.U32 R5, R166, 0x20, RZ ;  /* 0x00000020a6057824 */ /* 0x001fe200078e00ff */
[----:B------:R0:W-:Y:S01]  /*85f0*/  @P5 STG.E desc[UR14][R8.64+0x20], R11 ;  /* 0x0000200b08005986 */ /* 0x0001e2000c10190e */
[C---:B------:R-:W-:Y:S01]  /*8600*/  ISETP.GT.AND P5, PT, R12.reuse, 0x9, P2 ;  /* 0x000000090c00780c */ /* 0x040fe200017a4270 */
[-C--:B------:R-:W-:Y:S01]  /*8610*/  FMUL R101, R101, R16.reuse ;  /* 0x0000001065657220 */ /* 0x080fe20000400000 */
[----:B------:R-:W-:Y:S01]  /*8620*/  FMUL R103, R103, R16 ;  /* 0x0000001067677220 */ /* 0x000fe20000400000 */
[----:B------:R-:W-:Y:S01]  /*8630*/  @P6 STG.E desc[UR14][R18.64+0x20], R91 ;  /* 0x0000205b12006986 */ /* 0x000fe2000c10190e */
[----:B------:R-:W-:Y:S01]  /*8640*/  IADD3 R22, P6, R5, R18, RZ ;  /* 0x0000001205167210 */ /* 0x000fe20007fde0ff */
[-C--:B------:R-:W-:Y:S01]  /*8650*/  FMUL R105, R105, R16.reuse ;  /* 0x0000001069697220 */ /* 0x080fe20000400000 */
[-C--:B------:R-:W-:Y:S01]  /*8660*/  FMUL R107, R107, R16.reuse ;  /* 0x000000106b6b7220 */ /* 0x080fe20000400000 */
[-C--:B------:R-:W-:Y:S01]  /*8670*/  FMUL R109, R109, R16.reuse ;  /* 0x000000106d6d7220 */ /* 0x080fe20000400000 */
[----:B------:R1:W-:Y:S01]  /*8680*/  @P1 STG.E desc[UR14][R20.64], R17 ;  /* 0x0000001114001986 */ /* 0x0003e2000c10190e */
[C---:B------:R-:W-:Y:S01]  /*8690*/  ISETP.GT.AND P1, PT, R12.reuse, 0x8, P3 ;  /* 0x000000080c00780c */ /* 0x040fe20001f24270 */
[----:B------:R-:W-:Y:S01]  /*86a0*/  IMAD.X R23, R167, 0x1, R19, P6 ;  /* 0x00000001a7177824 */ /* 0x000fe200030e0613 */
[----:B------:R-:W-:Y:S01]  /*86b0*/  ISETP.GT.AND P6, PT, R12, 0x9, P3 ;  /* 0x000000090c00780c */ /* 0x000fe20001fc4270 */
[-C--:B0-----:R-:W-:Y:S01]  /*86c0*/  FMUL R11, R94, R16.reuse ;  /* 0x000000105e0b7220 */ /* 0x081fe20000400000 */
[-C--:B------:R-:W-:Y:S01]  /*86d0*/  FMUL R111, R111, R16.reuse ;  /* 0x000000106f6f7220 */ /* 0x080fe20000400000 */
[-C--:B------:R-:W-:Y:S01]  /*86e0*/  FMUL R113, R113, R16.reuse ;  /* 0x0000001071717220 */ /* 0x080fe20000400000 */
[----:B------:R-:W-:Y:S01]  /*86f0*/  @P5 STG.E desc[UR14][R22.64], R93 ;  /* 0x0000005d16005986 */ /* 0x000fe2000c10190e */
[----:B------:R-:W-:Y:S01]  /*8700*/  ISETP.GT.AND P5, PT, R12, 0x10, P2 ;  /* 0x000000100c00780c */ /* 0x000fe200017a4270 */
[-C--:B------:R-:W-:Y:S01]  /*8710*/  FMUL R115, R115, R16.reuse ;  /* 0x0000001073737220 */ /* 0x080fe20000400000 */
[-C--:B------:R-:W-:Y:S01]  /*8720*/  FMUL R117, R117, R16.reuse ;  /* 0x0000001075757220 */ /* 0x080fe20000400000 */
[-C--:B------:R-:W-:Y:S01]  /*8730*/  FMUL R119, R119, R16.reuse ;  /* 0x0000001077777220 */ /* 0x080fe20000400000 */
[-C--:B-1----:R-:W-:Y:S01]  /*8740*/  FMUL R17, R96, R16.reuse ;  /* 0x0000001060117220 */ /* 0x082fe20000400000 */
[----:B------:R-:W-:Y:S01]  /*8750*/  FMUL R121, R121, R16 ;  /* 0x0000001079797220 */ /* 0x000fe20000400000 */
[----:B------:R0:W-:Y:S01]  /*8760*/  @P1 STG.E desc[UR14][R20.64+0x20], R11 ;  /* 0x0000200b14001986 */ /* 0x0001e2000c10190e */
[----:B------:R-:W-:Y:S01]  /*8770*/  IADD3 R88, P1, R5, R20, RZ ;  /* 0x0000001405587210 */ /* 0x000fe20007f3e0ff */
[-C--:B------:R-:W-:Y:S01]  /*8780*/  FMUL R123, R123, R16.reuse ;  /* 0x000000107b7b7220 */ /* 0x080fe20000400000 */
[-C--:B------:R-:W-:Y:S01]  /*8790*/  FMUL R125, R125, R16.reuse ;  /* 0x000000107d7d7220 */ /* 0x080fe20000400000 */
[----:B------:R-:W-:Y:S01]  /*87a0*/  @P6 STG.E desc[UR14][R22.64+0x20], R95 ;  /* 0x0000205f16006986 */ /* 0x000fe2000c10190e */
[C---:B------:R-:W-:Y:S01]  /*87b0*/  ISETP.GT.AND P6, PT, R12.reuse, 0x11, P2 ;  /* 0x000000110c00780c */ /* 0x040fe200017c4270 */
[----:B------:R-:W-:Y:S01]  /*87c0*/  IMAD.X R89, R167, 0x1, R21, P1 ;  /* 0x00000001a7597824 */ /* 0x000fe200008e0615 */
[----:B------:R-:W-:Y:S01]  /*87d0*/  ISETP.GT.AND P1, PT, R12, 0x10, P3 ;  /* 0x000000100c00780c */ /* 0x000fe20001f24270 */
[-C--:B------:R-:W-:Y:S01]  /*87e0*/  FMUL R127, R127, R16.reuse ;  /* 0x000000107f7f7220 */ /* 0x080fe20000400000 */
[-C--:B------:R-:W-:Y:S01]  /*87f0*/  FMUL R129, R129, R16.reuse ;  /* 0x0000001081817220 */ /* 0x080fe20000400000 */
[----:B------:R-:W-:Y:S01]  /*8800*/  FMUL R131, R131, R16 ;  /* 0x0000001083837220 */ /* 0x000fe20000400000 */
[----:B------:R1:W-:Y:S01]  /*8810*/  @P5 STG.E desc[UR14][R88.64], R17 ;  /* 0x0000001158005986 */ /* 0x0003e2000c10190e */
[----:B------:R-:W-:Y:S01]  /*8820*/  IADD3 R90, P5, R5, R22, RZ ;  /* 0x00000016055a7210 */ /* 0x000fe20007fbe0ff */
[-C--:B0-----:R-:W-:Y:S01]  /*8830*/  FMUL R11, R98, R16.reuse ;  /* 0x00000010620b7220 */ /* 0x081fe20000400000 */
[-C--:B------:R-:W-:Y:S01]  /*8840*/  FMUL R133, R133, R16.reuse ;  /* 0x0000001085857220 */ /* 0x080fe20000400000 */
[-C--:B------:R-:W-:Y:S01]  /*8850*/  FMUL R135, R135, R16.reuse ;  /* 0x0000001087877220 */ /* 0x080fe20000400000 */
[-C--:B------:R-:W-:Y:S01]  /*8860*/  FMUL R137, R137, R16.reuse ;  /* 0x0000001089897220 */ /* 0x080fe20000400000 */
[----:B------:R-:W-:Y:S01]  /*8870*/  IMAD.X R91, R167, 0x1, R23, P5 ;  /* 0x00000001a75b7824 */ /* 0x000fe200028e0617 */
[C---:B------:R-:W-:Y:S01]  /*8880*/  ISETP.GT.AND P5, PT, R12.reuse, 0x11, P3 ;  /* 0x000000110c00780c */ /* 0x040fe20001fa4270 */
[-C--:B------:R-:W-:Y:S01]  /*8890*/  FMUL R139, R139, R16.reuse ;  /* 0x000000108b8b7220 */ /* 0x080fe20000400000 */
[-C--:B------:R-:W-:Y:S01]  /*88a0*/  FMUL R141, R141, R16.reuse ;  /* 0x000000108d8d7220 */ /* 0x080fe20000400000 */
[-C--:B------:R-:W-:Y:S01]  /*88b0*/  FMUL R143, R143, R16.reuse ;  /* 0x000000108f8f7220 */ /* 0x080fe20000400000 */
[----:B------:R-:W-:Y:S01]  /*88c0*/  @P6 STG.E desc[UR14][R90.64], R97 ;  /* 0x000000615a006986 */ /* 0x000fe2000c10190e */
[----:B------:R-:W-:Y:S01]  /*88d0*/  ISETP.GT.AND P6, PT, R12, 0x18, P2 ;  /* 0x000000180c00780c */ /* 0x000fe200017c4270 */
[-C--:B-1----:R-:W-:Y:S01]  /*88e0*/  FMUL R17, R100, R16.reuse ;  /* 0x0000001064117220 */ /* 0x082fe20000400000 */
[----:B------:R-:W-:Y:S01]  /*88f0*/  FMUL R145, R145, R16 ;  /* 0x0000001091917220 */ /* 0x000fe20000400000 */
[----:B------:R0:W-:Y:S01]  /*8900*/  @P1 STG.E desc[UR14][R88.64+0x20], R11 ;  /* 0x0000200b58001986 */ /* 0x0001e2000c10190e */
[----:B------:R-:W-:Y:S01]  /*8910*/  IADD3 R92, P1, R5, R88, RZ ;  /* 0x00000058055c7210 */ /* 0x000fe20007f3e0ff */
[-C--:B------:R-:W-:Y:S01]  /*8920*/  FMUL R147, R147, R16.reuse ;  /* 0x0000001093937220 */ /* 0x080fe20000400000 */
[-C--:B------:R-:W-:Y:S01]  /*8930*/  FMUL R149, R149, R16.reuse ;  /* 0x0000001095957220 */ /* 0x080fe20000400000 */
[-C--:B------:R-:W-:Y:S01]  /*8940*/  FMUL R151, R151, R16.reuse ;  /* 0x0000001097977220 */ /* 0x080fe20000400000 */
[----:B------:R-:W-:Y:S01]  /*8950*/  @P5 STG.E desc[UR14][R90.64+0x20], R99 ;  /* 0x000020635a005986 */ /* 0x000fe2000c10190e */
[----:B------:R-:W-:Y:S01]  /*8960*/  IMAD.X R93, R167, 0x1, R89, P1 ;  /* 0x00000001a75d7824 */ /* 0x000fe200008e0659 */
[C---:B------:R-:W-:Y:S01]  /*8970*/  ISETP.GT.AND P5, PT, R12.reuse, 0x19, P2 ;  /* 0x000000190c00780c */ /* 0x040fe200017a4270 */
[-C--:B------:R-:W-:Y:S01]  /*8980*/  FMUL R25, R25, R16.reuse ;  /* 0x0000001019197220 */ /* 0x080fe20000400000 */
[----:B------:R-:W-:Y:S01]  /*8990*/  ISETP.GT.AND P1, PT, R12, 0x18, P3 ;  /* 0x000000180c00780c */ /* 0x000fe20001f24270 */
        /* <DEDUP_REMOVED lines=66> */
[----:B-1----:R-:W-:-:S02]  /*8dc0*/  FMUL R17, R112, R16 ;  /* 0x0000001070117220 */ /* 0x002fc40000400000 */
[----:B------:R0:W-:Y:S01]  /*8dd0*/  @P1 STG.E desc[UR14][R100.64+0x20], R11 ;  /* 0x0000200b64001986 */ /* 0x0001e2000c10190e */
[----:B------:R-:W-:-:S04]  /*8de0*/  IADD3 R104, P1, R5, R100, RZ ;  /* 0x0000006405687210 */ /* 0x000fc80007f3e0ff */
[----:B------:R-:W-:Y:S01]  /*8df0*/  @P6 STG.E desc[UR14][R102.64+0x20], R111 ;  /* 0x0000206f66006986 */ /* 0x000fe2000c10190e */
[----:B------:R-:W-:Y:S01]  /*8e00*/  IMAD.X R105, R167, 0x1, R101, P1 ;  /* 0x00000001a7697824 */ /* 0x000fe200008e0665 */
[C---:B------:R-:W-:Y:S02]  /*8e10*/  ISETP.GT.AND P6, PT, R12.reuse, 0x31, P2 ;  /* 0x000000310c00780c */ /* 0x040fe400017c4270 */
[----:B------:R-:W-:Y:S02]  /*8e20*/  ISETP.GT.AND P1, PT, R12, 0x30, P3 ;  /* 0x000000300c00780c */ /* 0x000fe40001f24270 */
[----:B------:R1:W-:Y:S01]  /*8e30*/  @P5 STG.E desc[UR14][R104.64], R17 ;  /* 0x0000001168005986 */ /* 0x0003e2000c10190e */
[----:B------:R-:W-:Y:S01]  /*8e40*/  IADD3 R106, P5, R5, R102, RZ ;  /* 0x00000066056a7210 */ /* 0x000fe20007fbe0ff */
[----:B0-----:R-:W-:-:S04]  /*8e50*/  FMUL R11, R114, R16 ;  /* 0x00000010720b7220 */ /* 0x001fc80000400000 */
[----:B------:R-:W-:Y:S01]  /*8e60*/  IMAD.X R107, R167, 0x1, R103, P5 ;  /* 0x00000001a76b7824 */ /* 0x000fe200028e0667 */
[----:B------:R-:W-:-:S04]  /*8e70*/  ISETP.GT.AND P5, PT, R12, 0x31, P3 ;  /* 0x000000310c00780c */ /* 0x000fc80001fa4270 */
[----:B------:R-:W-:Y:S01]  /*8e80*/  @P6 STG.E desc[UR14][R106.64], R113 ;  /* 0x000000716a006986 */ /* 0x000fe2000c10190e */
[----:B------:R-:W-:Y:S01]  /*8e90*/  ISETP.GT.AND P6, PT, R12, 0x38, P2 ;  /* 0x000000380c00780c */ /* 0x000fe200017c4270 */
[----:B-1----:R-:W-:Y:S02]  /*8ea0*/  FMUL R17, R116, R16 ;  /* 0x0000001074117220 */ /* 0x002fe40000400000 */
        /* <DEDUP_REMOVED lines=100> */
[----:B------:R1:W-:Y:S01]  /*94f0*/  @P6 STG.E desc[UR14][R134.64+0x20], R143 ;  /* 0x0000208f86006986 */ /* 0x0003e2000c10190e */
[----:B------:R-:W-:Y:S01]  /*9500*/  IMAD.X R137, R167, 0x1, R133, P1 ;  /* 0x00000001a7897824 */ /* 0x000fe200008e0685 */
[C---:B------:R-:W-:Y:S02]  /*9510*/  ISETP.GT.AND P6, PT, R12.reuse, 0x71, P2 ;  /* 0x000000710c00780c */ /* 0x040fe400017c4270 */
[----:B------:R-:W-:Y:S02]  /*9520*/  ISETP.GT.AND P1, PT, R12, 0x70, P3 ;  /* 0x000000700c00780c */ /* 0x000fe40001f24270 */
[----:B------:R-:W-:Y:S01]  /*9530*/  @P5 STG.E desc[UR14][R136.64], R17 ;  /* 0x0000001188005986 */ /* 0x000fe2000c10190e */
[----:B------:R-:W-:Y:S01]  /*9540*/  IADD3 R138, P5, R5, R134, RZ ;  /* 0x00000086058a7210 */ /* 0x000fe20007fbe0ff */
[----:B0-----:R-:W-:-:S04]  /*9550*/  FMUL R11, R146, R16 ;  /* 0x00000010920b7220 */ /* 0x001fc80000400000 */
[----:B------:R-:W-:Y:S01]  /*9560*/  IMAD.X R139, R167, 0x1, R135, P5 ;  /* 0x00000001a78b7824 */ /* 0x000fe200028e0687 */
[----:B------:R-:W-:-:S04]  /*9570*/  ISETP.GT.AND P5, PT, R12, 0x71, P3 ;  /* 0x000000710c00780c */ /* 0x000fc80001fa4270 */
[----:B------:R-:W-:Y:S01]  /*9580*/  @P6 STG.E desc[UR14][R138.64], R145 ;  /* 0x000000918a006986 */ /* 0x000fe2000c10190e */
[----:B------:R-:W-:-:S03]  /*9590*/  IADD3 R140, P6, R5, R136, RZ ;  /* 0x00000088058c7210 */ /* 0x000fc60007fde0ff */
[----:B------:R0:W-:Y:S01]  /*95a0*/  @P1 STG.E desc[UR14][R136.64+0x20], R11 ;  /* 0x0000200b88001986 */ /* 0x0001e2000c10190e */
[----:B------:R-:W-:Y:S01]  /*95b0*/  ISETP.GT.AND P1, PT, R12, 0x78, P2 ;  /* 0x000000780c00780c */ /* 0x000fe20001724270 */
[----:B------:R-:W-:Y:S01]  /*95c0*/  IMAD.X R141, R167, 0x1, R137, P6 ;  /* 0x00000001a78d7824 */ /* 0x000fe200030e0689 */
[----:B------:R-:W-:Y:S01]  /*95d0*/  IADD3 R142, P6, R5, R138, RZ ;  /* 0x0000008a058e7210 */ /* 0x000fe20007fde0ff */
[-C--:B------:R-:W-:Y:S01]  /*95e0*/  FMUL R5, R148, R16.reuse ;  /* 0x0000001094057220 */ /* 0x080fe20000400000 */
[C---:B------:R-:W-:Y:S01]  /*95f0*/  ISETP.GT.AND P2, PT, R12.reuse, 0x79, P2 ;  /* 0x000000790c00780c */ /* 0x040fe20001744270 */
[----:B------:R-:W-:Y:S01]  /*9600*/  @P5 STG.E desc[UR14][R138.64+0x20], R147 ;  /* 0x000020938a005986 */ /* 0x000fe2000c10190e */
[C---:B------:R-:W-:Y:S01]  /*9610*/  ISETP.GT.AND P5, PT, R12.reuse, 0x78, P3 ;  /* 0x000000780c00780c */ /* 0x040fe20001fa4270 */
[----:B-1----:R-:W-:Y:S01]  /*9620*/  IMAD.X R143, R167, 0x1, R139, P6 ;  /* 0x00000001a78f7824 */ /* 0x002fe200030e068b */
[----:B------:R-:W-:Y:S01]  /*9630*/  ISETP.GT.AND P3, PT, R12, 0x79, P3 ;  /* 0x000000790c00780c */ /* 0x000fe20001f64270 */
[----:B0-----:R-:W-:-:S04]  /*9640*/  FMUL R11, R150, R16 ;  /* 0x00000010960b7220 */ /* 0x001fc80000400000 */
[----:B------:R0:W-:Y:S01]  /*9650*/  @P1 STG.E desc[UR14][R140.64], R5 ;  /* 0x000000058c001986 */ /* 0x0001e2000c10190e */
[----:B------:R-:W-:-:S03]  /*9660*/  ISETP.GT.AND P1, PT, R13, 0x80, PT ;  /* 0x000000800d00780c */ /* 0x000fc60003f24270 */
[----:B------:R-:W-:Y:S01]  /*9670*/  @P2 STG.E desc[UR14][R142.64], R149 ;  /* 0x000000958e002986 */ /* 0x000fe2000c10190e */
[C---:B------:R-:W-:Y:S02]  /*9680*/  ISETP.GT.AND P6, PT, R12.reuse, RZ, P1 ;  /* 0x000000ff0c00720c */ /* 0x040fe40000fc4270 */
[----:B------:R-:W-:Y:S01]  /*9690*/  ISETP.GT.AND P2, PT, R12, 0x1, P1 ;  /* 0x000000010c00780c */ /* 0x000fe20000f44270 */
[----:B------:R1:W-:Y:S01]  /*96a0*/  @P5 STG.E desc[UR14][R140.64+0x20], R11 ;  /* 0x0000200b8c005986 */ /* 0x0003e2000c10190e */
[----:B------:R-:W-:Y:S01]  /*96b0*/  ISETP.GT.AND P5, PT, R13, 0x88, PT ;  /* 0x000000880d00780c */ /* 0x000fe20003fa4270 */
[-C--:B------:R-:W-:Y:S01]  /*96c0*/  FMUL R13, R26, R16.reuse ;  /* 0x000000101a0d7220 */ /* 0x080fe20000400000 */
[----:B0-----:R-:W-:Y:S01]  /*96d0*/  FMUL R5, R24, R16 ;  /* 0x0000001018057220 */ /* 0x001fe20000400000 */
[----:B------:R-:W-:Y:S01]  /*96e0*/  @P3 STG.E desc[UR14][R142.64+0x20], R151 ;  /* 0x000020978e003986 */ /* 0x000fe2000c10190e */
[----:B------:R-:W-:-:S05]  /*96f0*/  ISETP.GT.AND P3, PT, R12, RZ, P5 ;  /* 0x000000ff0c00720c */ /* 0x000fca0002f64270 */
[----:B------:R0:W-:Y:S01]  /*9700*/  @P6 STG.E desc[UR14][R8.64+0x200], R5 ;  /* 0x0002000508006986 */ /* 0x0001e2000c10190e */
[----:B------:R-:W-:Y:S01]  /*9710*/  ISETP.GT.AND P6, PT, R12, 0x1, P5 ;  /* 0x000000010c00780c */ /* 0x000fe20002fc4270 */
[----:B-1----:R-:W-:Y:S02]  /*9720*/  FMUL R11, R28, R16 ;  /* 0x000000101c0b7220 */ /* 0x002fe40000400000 */
[----:B------:R-:W-:Y:S01]  /*9730*/  @P2 STG.E desc[UR14][R18.64+0x200], R25 ;  /* 0x0002001912002986 */ /* 0x000fe2000c10190e */
[----:B------:R-:W-:-:S03]  /*9740*/  ISETP.GT.AND P2, PT, R12, 0x8, P1 ;  /* 0x000000080c00780c */ /* 0x000fc60000f44270 */
[----:B------:R1:W-:Y:S01]  /*9750*/  @P3 STG.E desc[UR14][R8.64+0x220], R13 ;  /* 0x0002200d08003986 */ /* 0x0003e2000c10190e */
[----:B------:R-:W-:Y:S01]  /*9760*/  ISETP.GT.AND P3, PT, R12, 0x9, P1 ;  /* 0x000000090c00780c */ /* 0x000fe20000f64270 */
[----:B0-----:R-:W-:-:S04]  /*9770*/  FMUL R5, R30, R16 ;  /* 0x000000101e057220 */ /* 0x001fc80000400000 */
[----:B------:R-:W-:Y:S01]  /*9780*/  @P6 STG.E desc[UR14][R18.64+0x220], R27 ;  /* 0x0002201b12006986 */ /* 0x000fe2000c10190e */
[----:B------:R-:W-:-:S03]  /*9790*/  ISETP.GT.AND P6, PT, R12, 0x8, P5 ;  /* 0x000000080c00780c */ /* 0x000fc60002fc4270 */
[----:B------:R0:W-:Y:S01]  /*97a0*/  @P2 STG.E desc[UR14][R20.64+0x200], R11 ;  /* 0x0002000b14002986 */ /* 0x0001e2000c10190e */
[----:B------:R-:W-:Y:S01]  /*97b0*/  ISETP.GT.AND P2, PT, R12, 0x9, P5 ;  /* 0x000000090c00780c */ /* 0x000fe20002f44270 */
[----:B-1----:R-:W-:Y:S02]  /*97c0*/  FMUL R9, R32, R16 ;  /* 0x0000001020097220 */ /* 0x002fe40000400000 */
[----:B------:R-:W-:Y:S01]  /*97d0*/  @P3 STG.E desc[UR14][R22.64+0x200], R29 ;  /* 0x0002001d16003986 */ /* 0x000fe2000c10190e */
[----:B------:R-:W-:-:S05]  /*97e0*/  ISETP.GT.AND P3, PT, R12, 0x10, P1 ;  /* 0x000000100c00780c */ /* 0x000fca0000f64270 */
[----:B------:R1:W-:Y:S01]  /*97f0*/  @P6 STG.E desc[UR14][R20.64+0x220], R5 ;  /* 0x0002200514006986 */ /* 0x0003e2000c10190e */
[----:B------:R-:W-:Y:S01]  /*9800*/  ISETP.GT.AND P6, PT, R12, 0x11, P1 ;  /* 0x000000110c00780c */ /* 0x000fe20000fc4270 */
[----:B0-----:R-:W-:Y:S02]  /*9810*/  FMUL R11, R34, R16 ;  /* 0x00000010220b7220 */ /* 0x001fe40000400000 */
[----:B------:R-:W-:Y:S01]  /*9820*/  @P2 STG.E desc[UR14][R22.64+0x220], R31 ;  /* 0x0002201f16002986 */ /* 0x000fe2000c10190e */
[----:B------:R-:W-:-:S03]  /*9830*/  ISETP.GT.AND P2, PT, R12, 0x10, P5 ;  /* 0x000000100c00780c */ /* 0x000fc60002f44270 */
[----:B------:R0:W-:Y:S01]  /*9840*/  @P3 STG.E desc[UR14][R88.64+0x200], R9 ;  /* 0x0002000958003986 */ /* 0x0001e2000c10190e */
[----:B------:R-:W-:Y:S01]  /*9850*/  ISETP.GT.AND P3, PT, R12, 0x11, P5 ;  /* 0x000000110c00780c */ /* 0x000fe20002f64270 */
[----:B-1----:R-:W-:-:S04]  /*9860*/  FMUL R5, R36, R16 ;  /* 0x0000001024057220 */ /* 0x002fc80000400000 */
[----:B------:R-:W-:Y:S01]  /*9870*/  @P6 STG.E desc[UR14][R90.64+0x200], R33 ;  /* 0x000200215a006986 */ /* 0x000fe2000c10190e */
[----:B------:R-:W-:-:S03]  /*9880*/  ISETP.GT.AND P6, PT, R12, 0x18, P1 ;  /* 0x000000180c00780c */ /* 0x000fc60000fc4270 */
[----:B------:R1:W-:Y:S01]  /*9890*/  @P2 STG.E desc[UR14][R88.64+0x220], R11 ;  /* 0x0002200b58002986 */ /* 0x0003e2000c10190e */
[----:B------:R-:W-:Y:S01]  /*98a0*/  ISETP.GT.AND P2, PT, R12, 0x19, P1 ;  /* 0x000000190c00780c */ /* 0x000fe20000f44270 */
[----:B0-----:R-:W-:Y:S02]  /*98b0*/  FMUL R9, R38, R16 ;  /* 0x0000001026097220 */ /* 0x001fe40000400000 */
[----:B------:R-:W-:Y:S01]  /*98c0*/  @P3 STG.E desc[UR14][R90.64+0x220], R35 ;  /* 0x000220235a003986 */ /* 0x000fe2000c10190e */
[----:B------:R-:W-:-:S05]  /*98d0*/  ISETP.GT.AND P3, PT, R12, 0x18, P5 ;  /* 0x000000180c00780c */ /* 0x000fca0002f64270 */
        /* <DEDUP_REMOVED lines=107> */
[-C--:B0-----:R-:W-:Y:S02]  /*9f90*/  FMUL R11, R82, R16.reuse ;  /* 0x00000010520b7220 */ /* 0x081fe40000400000 */
[----:B------:R-:W-:Y:S01]  /*9fa0*/  @P2 STG.E desc[UR14][R134.64+0x220], R79 ;  /* 0x0002204f86002986 */ /* 0x000fe2000c10190e */
[----:B------:R-:W-:Y:S01]  /*9fb0*/  ISETP.GT.AND P2, PT, R12, 0x70, P5 ;  /* 0x000000700c00780c */ /* 0x000fe20002f44270 */
[----:B-1----:R-:W-:-:S08]  /*9fc0*/  FMUL R5, R84, R16 ;  /* 0x0000001054057220 */ /* 0x002fd00000400000 */
[----:B------:R0:W-:Y:S01]  /*9fd0*/  @P6 STG.E desc[UR14][R136.64+0x200], R9 ;  /* 0x0002000988006986 */ /* 0x0001e2000c10190e */
[C---:B------:R-:W-:Y:S02]  /*9fe0*/  ISETP.GT.AND P6, PT, R12.reuse, 0x78, P1 ;  /* 0x000000780c00780c */ /* 0x040fe40000fc4270 */
[C---:B------:R-:W-:Y:S01]  /*9ff0*/  ISETP.GT.AND P1, PT, R12.reuse, 0x79, P1 ;  /* 0x000000790c00780c */ /* 0x040fe20000f24270 */
[----:B------:R1:W-:Y:S01]  /*a000*/  @P3 STG.E desc[UR14][R138.64+0x200], R81 ;  /* 0x000200518a003986 */ /* 0x0003e2000c10190e */
[----:B------:R-:W-:-:S03]  /*a010*/  ISETP.GT.AND P3, PT, R12, 0x71, P5 ;  /* 0x000000710c00780c */ /* 0x000fc60002f64270 */
[----:B------:R1:W-:Y:S01]  /*a020*/  @P2 STG.E desc[UR14][R136.64+0x220], R11 ;  /* 0x0002200b88002986 */ /* 0x0003e2000c10190e */
[C---:B------:R-:W-:Y:S02]  /*a030*/  ISETP.GT.AND P2, PT, R12.reuse, 0x78, P5 ;  /* 0x000000780c00780c */ /* 0x040fe40002f44270 */
[----:B------:R-:W-:Y:S01]  /*a040*/  ISETP.GT.AND P5, PT, R12, 0x79, P5 ;  /* 0x000000790c00780c */ /* 0x000fe20002fa4270 */
[----:B0-----:R-:W-:-:S06]  /*a050*/  FMUL R9, R86, R16 ;  /* 0x0000001056097220 */ /* 0x001fcc0000400000 */
[----:B------:R1:W-:Y:S04]  /*a060*/  @P3 STG.E desc[UR14][R138.64+0x220], R83 ;  /* 0x000220538a003986 */ /* 0x0003e8000c10190e */
[----:B------:R1:W-:Y:S04]  /*a070*/  @P6 STG.E desc[UR14][R140.64+0x200], R5 ;  /* 0x000200058c006986 */ /* 0x0003e8000c10190e */
[----:B------:R1:W-:Y:S04]  /*a080*/  @P1 STG.E desc[UR14][R142.64+0x200], R85 ;  /* 0x000200558e001986 */ /* 0x0003e8000c10190e */
[----:B------:R1:W-:Y:S04]  /*a090*/  @P2 STG.E desc[UR14][R140.64+0x220], R9 ;  /* 0x000220098c002986 */ /* 0x0003e8000c10190e */
[----:B------:R1:W-:Y:S02]  /*a0a0*/  @P5 STG.E desc[UR14][R142.64+0x220], R87 ;  /* 0x000220578e005986 */ /* 0x0003e4000c10190e */
.L_x_277:
[----:B------:R-:W-:Y:S05]  /*a0b0*/  BSYNC B0 ;  /* 0x0000000000007941 */ /* 0x000fea0003800000 */
.L_x_25:
[----:B------:R-:W-:Y:S01]  /*a0c0*/  ULDC UR8, c[0x0][0xc] ;  /* 0x0000030000087ab9 */ /* 0x000fe20000000800 */
[----:B------:R-:W-:Y:S01]  /*a0d0*/  ULDC UR9, c[0x0][0x10] ;  /* 0x0000040000097ab9 */ /* 0x000fe20000000800 */
[----:B01----:R-:W0:Y:S01]  /*a0e0*/  LDC R5, c[0x0][0x14] ;  /* 0x00000500ff057b82 */ /* 0x003e220000000800 */
[----:B------:R-:W-:Y:S01]  /*a0f0*/  UIMAD.WIDE.U32 UR8, UR8, UR9, URZ ;  /* 0x00000009080872a5 */ /* 0x000fe2000f8e003f */
[----:B------:R-:W-:Y:S01]  /*a100*/  PRMT R9, RZ, 0x7610, R9 ;  /* 0x00007610ff097816 */ /* 0x000fe20000000009 */
[----:B------:R-:W-:-:S04]  /*a110*/  IMAD.MOV.U32 R8, RZ, RZ, -0x1 ;  /* 0xffffffffff087424 */ /* 0x000fc800078e00ff */
[----:B0-----:R-:W-:-:S04]  /*a120*/  IMAD.WIDE.U32 R2, R5, UR8, R2 ;  /* 0x0000000805027c25 */ /* 0x001fc8000f8e0002 */
[----:B------:R-:W-:Y:S01]  /*a130*/  IMAD R5, R5, UR9, RZ ;  /* 0x0000000905057c24 */ /* 0x000fe2000f8e02ff */
[----:B------:R-:W-:Y:S02]  /*a140*/  ULDC.64 UR8, c[0x0][0x750] ;  /* 0x0001d40000087ab9 */ /* 0x000fe40000000a00 */
[----:B------:R-:W-:Y:S01]  /*a150*/  ISETP.GE.U32.AND P1, PT, R2, UR8, PT ;  /* 0x0000000802007c0c */ /* 0x000fe2000bf26070 */
[----:B------:R-:W-:Y:S02]  /*a160*/  IMAD.IADD R3, R3, 0x1, R5 ;  /* 0x0000000103037824 */ /* 0x000fe400078e0205 */
[----:B------:R-:W-:-:S03]  /*a170*/  IMAD.MOV.U32 R5, RZ, RZ, -0x1 ;  /* 0xffffffffff057424 */ /* 0x000fc600078e00ff */
[----:B------:R-:W-:-:S13]  /*a180*/  ISETP.GE.U32.AND.EX P1, PT, R3, UR9, PT, P1 ;  /* 0x0000000903007c0c */ /* 0x000fda000bf26110 */
[----:B------:R-:W-:Y:S05]  /*a190*/  @P1 BRA `(.L_x_278) ;  /* 0x0000000400601947 */ /* 0x000fea0003800000 */
[----:B------:R-:W0:Y:S01]  /*a1a0*/  S2R R21, SR_CTAID.X ;  /* 0x0000000000157919 */ /* 0x000e220000002500 */
[----:B------:R-:W1:Y:S01]  /*a1b0*/  LDC.64 R18, c[0x0][0x728] ;  /* 0x0001ca00ff127b82 */ /* 0x000e620000000a00 */
[----:B------:R-:W-:Y:S01]  /*a1c0*/  ULDC UR7, c[0x0][0x150] ;  /* 0x0000540000077ab9 */ /* 0x000fe20000000800 */
[----:B------:R-:W-:Y:S01]  /*a1d0*/  IMAD.MOV.U32 R12, RZ, RZ, R2 ;  /* 0x000000ffff0c7224 */ /* 0x000fe200078e0002 */
[----:B------:R-:W0:Y:S01]  /*a1e0*/  S2R R27, SR_CTAID.Y ;  /* 0x00000000001b7919 */ /* 0x000e220000002600 */
[----:B------:R-:W-:-:S04]  /*a1f0*/  IMAD.MOV.U32 R13, RZ, RZ, R3 ;  /* 0x000000ffff0d7224 */ /* 0x000fc800078e0003 */
[----:B------:R-:W2:Y:S08]  /*a200*/  LDC R26, c[0x0][0x144] ;  /* 0x00005100ff1a7b82 */ /* 0x000eb00000000800 */
[----:B------:R-:W2:Y:S08]  /*a210*/  LDC R22, c[0x0][0x730] ;  /* 0x0001cc00ff167b82 */ /* 0x000eb00000000800 */
[----:B------:R-:W2:Y:S01]  /*a220*/  LDC.64 R24, c[0x0][0x720] ;  /* 0x0001c800ff187b82 */ /* 0x000ea20000000a00 */
[----:B-1----:R-:W-:-:S04]  /*a230*/  ISETP.NE.U32.AND P1, PT, R18, RZ, PT ;  /* 0x000000ff1200720c */ /* 0x002fc80003f25070 */
[----:B------:R-:W-:Y:S02]  /*a240*/  ISETP.NE.AND.EX P1, PT, R19, RZ, PT, P1 ;  /* 0x000000ff1300720c */ /* 0x000fe40003f25310 */
[----:B0-----:R-:W-:-:S05]  /*a250*/  I2FP.F32.U32 R5, R21 ;  /* 0x0000001500057245 */ /* 0x001fca0000201000 */
[----:B------:R-:W-:-:S04]  /*a260*/  FMUL R5, R5, UR7 ;  /* 0x0000000705057c20 */ /* 0x000fc80008400000 */
[----:B------:R0:W1:Y:S02]  /*a270*/  F2I.U32.TRUNC.NTZ R23, R5 ;  /* 0x0000000500177305 */ /* 0x000064000020f000 */
[----:B------:R-:W-:Y:S05]  /*a280*/  @!P1 BRA `(.L_x_279) ;  /* 0x0000000000289947 */ /* 0x000fea0003800000 */
[----:B0-----:R-:W0:Y:S02]  /*a290*/  LDC R5, c[0x0][0x734] ;  /* 0x0001cd00ff057b82 */ /* 0x001e240000000800 */
        /* <DEDUP_REMOVED lines=9> */
.L_x_279:
[-CC-:B--2---:R-:W-:Y:S01]  /*a330*/  SHF.R.U64 R20, R12, R22.reuse, R13.reuse ;  /* 0x000000160c147219 */ /* 0x184fe2000000120d */
[----:B------:R-:W2:Y:S01]  /*a340*/  LDC.64 R30, c[0x0][0x740] ;  /* 0x0001d000ff1e7b82 */ /* 0x000ea20000000a00 */
[----:B0-----:R-:W-:Y:S01]  /*a350*/  SHF.R.U32.HI R5, RZ, R22, R13 ;  /* 0x00000016ff057219 */ /* 0x001fe2000001160d */
[----:B-1----:R-:W-:Y:S01]  /*a360*/  IMAD.MOV R23, RZ, RZ, -R23 ;  /* 0x000000ffff177224 */ /* 0x002fe200078e0a17 */
[----:B------:R-:W-:Y:S01]  /*a370*/  IADD3 R11, P1, RZ, -R20, RZ ;  /* 0x80000014ff0b7210 */ /* 0x000fe20007f3e0ff */
[----:B------:R-:W-:-:S04]  /*a380*/  ULDC UR7, c[0x0][0x154] ;  /* 0x0000550000077ab9 */ /* 0x000fc80000000800 */
[----:B------:R-:W0:Y:S01]  /*a390*/  LDC R12, c[0x0][0x718] ;  /* 0x0001c600ff0c7b82 */ /* 0x000e220000000800 */
[----:B------:R-:W-:Y:S02]  /*a3a0*/  IMAD.X R5, RZ, RZ, ~R5, P1 ;  /* 0x000000ffff057224 */ /* 0x000fe400008e0e05 */
[----:B------:R-:W-:-:S04]  /*a3b0*/  IMAD.WIDE.U32 R8, R11, R24, R2 ;  /* 0x000000180b087225 */ /* 0x000fc800078e0002 */
[----:B------:R-:W-:Y:S01]  /*a3c0*/  IMAD R10, R5, R24, RZ ;  /* 0x00000018050a7224 */ /* 0x000fe200078e02ff */
[----:B------:R-:W1:Y:S03]  /*a3d0*/  LDC R13, c[0x0][0x708] ;  /* 0x0001c200ff0d7b82 */ /* 0x000e660000000800 */
[----:B------:R-:W-:Y:S02]  /*a3e0*/  IMAD R5, R11, R25, R10 ;  /* 0x000000190b057224 */ /* 0x000fe400078e020a */
[----:B------:R-:W-:Y:S02]  /*a3f0*/  IMAD R25, R26, R23, R21 ;  /* 0x000000171a197224 */ /* 0x000fe400078e0215 */
[----:B------:R-:W-:Y:S01]  /*a400*/  IMAD.IADD R5, R9, 0x1, R5 ;  /* 0x0000000109057824 */ /* 0x000fe200078e0205 */
[----:B------:R-:W3:Y:S01]  /*a410*/  LDC R28, c[0x0][0x758] ;  /* 0x0001d600ff1c7b82 */ /* 0x000ee20000000800 */
[----:B------:R-:W-:Y:S01]  /*a420*/  I2FP.F32.U32 R9, R27 ;  /* 0x0000001b00097245 */ /* 0x000fe20000201000 */
[----:B------:R-:W-:Y:S01]  /*a430*/  IMAD.MOV.U32 R11, RZ, RZ, 0x1 ;  /* 0x00000001ff0b7424 */ /* 0x000fe200078e00ff */
[----:B--2---:R-:W-:-:S03]  /*a440*/  ISETP.NE.U32.AND P1, PT, R30, RZ, PT ;  /* 0x000000ff1e00720c */ /* 0x004fc60003f25070 */
[----:B------:R-:W-:Y:S01]  /*a450*/  FMUL R10, R9, UR7 ;  /* 0x00000007090a7c20 */ /* 0x000fe20008400000 */
[----:B------:R-:W-:Y:S01]  /*a460*/  ISETP.NE.AND.EX P1, PT, R31, RZ, PT, P1 ;  /* 0x000000ff1f00720c */ /* 0x000fe20003f25310 */
[----:B------:R-:W2:Y:S01]  /*a470*/  LDC R24, c[0x0][0x148] ;  /* 0x00005200ff187b82 */ /* 0x000ea20000000800 */
[-CC-:B0-----:R-:W-:Y:S01]  /*a480*/  SHF.R.U64 R19, R8, R12.reuse, R5.reuse ;  /* 0x0000000c08137219 */ /* 0x181fe20000001205 */
[----:B------:R0:W0:Y:S01]  /*a490*/  F2I.U32.TRUNC.NTZ R22, R10 ;  /* 0x0000000a00167305 */ /* 0x000022000020f000 */
[----:B------:R-:W-:Y:S01]  /*a4a0*/  SHF.R.U32.HI R8, RZ, R12, R5 ;  /* 0x0000000cff087219 */ /* 0x000fe20000011605 */
[----:B------:R-:W-:-:S04]  /*a4b0*/  IMAD.MOV.U32 R9, RZ, RZ, -0x1 ;  /* 0xffffffffff097424 */ /* 0x000fc800078e00ff */
[----:B------:R-:W0:Y:S01]  /*a4c0*/  LDC R23, c[0x0][0x700] ;  /* 0x0001c000ff177b82 */ /* 0x000e220000000800 */
[-CC-:B-1----:R-:W-:Y:S02]  /*a4d0*/  SHF.R.U64 R18, R19, R13.reuse, R8.reuse ;  /* 0x0000000d13127219 */ /* 0x182fe40000001208 */
[----:B------:R-:W-:-:S05]  /*a4e0*/  SHF.R.U32.HI R5, RZ, R13, R8 ;  /* 0x0000000dff057219 */ /* 0x000fca0000011608 */
[----:B------:R-:W1:Y:S01]  /*a4f0*/  LDC R26, c[0x0][0x748] ;  /* 0x0001d200ff1a7b82 */ /* 0x000e620000000800 */
[-C--:B---3--:R-:W-:Y:S02]  /*a500*/  SHF.L.U32 R8, R9, R28.reuse, RZ ;  /* 0x0000001c09087219 */ /* 0x088fe400000006ff */
[-CC-:B------:R-:W-:Y:S02]  /*a510*/  SHF.R.U64 R21, R18, R28.reuse, R5.reuse ;  /* 0x0000001c12157219 */ /* 0x180fe40000001205 */
[----:B------:R-:W-:Y:S02]  /*a520*/  SHF.R.U32.HI R9, RZ, R28, R5 ;  /* 0x0000001cff097219 */ /* 0x000fe40000011605 */
[----:B------:R-:W-:Y:S01]  /*a530*/  LOP3.LUT R29, RZ, R8, RZ, 0x33, !PT ;  /* 0x00000008ff1d7212 */ /* 0x000fe200078e33ff */
[----:B------:R-:W3:Y:S01]  /*a540*/  LDC R32, c[0x0][0x738] ;  /* 0x0001ce00ff207b82 */ /* 0x000ee20000000800 */
[----:B------:R-:W-:Y:S01]  /*a550*/  SHF.L.U32 R28, R11, R28, RZ ;  /* 0x0000001c0b1c7219 */ /* 0x000fe200000006ff */
[----:B------:R-:W-:-:S06]  /*a560*/  IMAD.MOV.U32 R8, RZ, RZ, R21 ;  /* 0x000000ffff087224 */ /* 0x000fcc00078e0015 */
[----:B------:R-:W0:Y:S01]  /*a570*/  LDC R33, c[0x0][0x710] ;  /* 0x0001c400ff217b82 */ /* 0x000e220000000800 */
[----:B------:R-:W-:Y:S05]  /*a580*/  @!P1 BRA `(.L_x_280) ;  /* 0x0000000000289947 */ /* 0x000fea0003800000 */
[----:B------:R-:W4:Y:S02]  /*a590*/  LDC R8, c[0x0][0x74c] ;  /* 0x0001d300ff087b82 */ /* 0x000f240000000800 */
[----:B----4-:R-:W-:-:S05]  /*a5a0*/  IADD3 R5, P1, R21, R8, RZ ;  /* 0x0000000815057210 */ /* 0x010fca0007f3e0ff */
[----:B------:R-:W-:-:S04]  /*a5b0*/  IMAD.X R17, RZ, RZ, R9, P1 ;  /* 0x000000ffff117224 */ /* 0x000fc800008e0609 */
[----:B------:R-:W-:-:S04]  /*a5c0*/  IMAD.WIDE.U32 R8, R17, R30, RZ ;  /* 0x0000001e11087225 */ /* 0x000fc800078e00ff */
[----:B0-----:R-:W-:-:S04]  /*a5d0*/  IMAD.WIDE.U32 R10, P1, R5, R31, R8 ;  /* 0x0000001f050a7225 */ /* 0x001fc80007820008 */
[----:B------:R-:W-:-:S04]  /*a5e0*/  IMAD.WIDE.U32 R8, R5, R30, RZ ;  /* 0x0000001e05087225 */ /* 0x000fc800078e00ff */
[----:B------:R-:W-:Y:S01]  /*a5f0*/  IMAD.X R13, RZ, RZ, RZ, P1 ;  /* 0x000000ffff0d7224 */ /* 0x000fe200008e06ff */
[----:B------:R-:W-:Y:S01]  /*a600*/  IADD3 RZ, P1, R9, R10, RZ ;  /* 0x0000000a09ff7210 */ /* 0x000fe20007f3e0ff */
[----:B------:R-:W-:-:S04]  /*a610*/  IMAD.MOV.U32 R12, RZ, RZ, R11 ;  /* 0x000000ffff0c7224 */ /* 0x000fc800078e000b */
[----:B------:R-:W-:-:S08]  /*a620*/  IMAD.WIDE.U32.X R8, R17, R31, R12, P1 ;  /* 0x0000001f11087225 */ /* 0x000fd000008e040c */
.L_x_280:
[----:B-1----:R-:W-:Y:S01]  /*a630*/  SHF.R.U64 R5, R8, R26, R9 ;  /* 0x0000001a08057219 */ /* 0x002fe20000001209 */
[----:B0-----:R-:W-:Y:S01]  /*a640*/  VIADD R12, R23, 0xffffffff ;  /* 0xffffffff170c7836 */ /* 0x001fe20000000000 */
[----:B------:R-:W-:Y:S01]  /*a650*/  LOP3.LUT R10, R18, R29, RZ, 0xc0, !PT ;  /* 0x0000001d120a7212 */ /* 0x000fe200078ec0ff */
[----:B------:R-:W-:Y:S02]  /*a660*/  IMAD.MOV R22, RZ, RZ, -R22 ;  /* 0x000000ffff167224 */ /* 0x000fe400078e0a16 */
[----:B------:R-:W-:Y:S01]  /*a670*/  IMAD.MOV R8, RZ, RZ, -R5 ;  /* 0x000000ffff087224 */ /* 0x000fe200078e0a05 */
[----:B------:R-:W-:Y:S01]  /*a680*/  LOP3.LUT R12, R19, R12, RZ, 0xc0, !PT ;  /* 0x0000000c130c7212 */ /* 0x000fe200078ec0ff */
[----:B------:R-:W-:Y:S02]  /*a690*/  IMAD R10, R28, R5, R10 ;  /* 0x000000051c0a7224 */ /* 0x000fe400078e020a */
[----:B--2---:R-:W-:Y:S02]  /*a6a0*/  @P4 IMAD R25, R24, R22, R27 ;  /* 0x0000001618194224 */ /* 0x004fe400078e021b */
[----:B---3--:R-:W-:-:S02]  /*a6b0*/  IMAD R5, R8, R32, R21 ;  /* 0x0000002008057224 */ /* 0x008fc400078e0215 */
[----:B------:R-:W-:Y:S02]  /*a6c0*/  IMAD R10, R10, R33, R25 ;  /* 0x000000210a0a7224 */ /* 0x000fe400078e0219 */
[----:B------:R-:W-:Y:S02]  /*a6d0*/  IMAD R5, R5, R23, R12 ;  /* 0x0000001705057224 */ /* 0x000fe400078e020c */
[----:B------:R-:W-:-:S03]  /*a6e0*/  IMAD.MOV.U32 R9, RZ, RZ, 0x1 ;  /* 0x00000001ff097424 */ /* 0x000fc600078e00ff */
[----:B------:R-:W-:Y:S02]  /*a6f0*/  SEL R8, R5, R10, !P4 ;  /* 0x0000000a05087207 */ /* 0x000fe40006000000 */
[----:B------:R-:W-:Y:S01]  /*a700*/  SEL R10, R10, R5, !P4 ;  /* 0x000000050a0a7207 */ /* 0x000fe20006000000 */
[----:B------:R-:W-:-:S07]  /*a710*/  IMAD.MOV.U32 R5, RZ, RZ, R20 ;  /* 0x000000ffff057224 */ /* 0x000fce00078e0014 */
.L_x_278:
[----:B------:R-:W-:Y:S01]  /*a720*/  LOP3.LUT P1, RZ, R9, 0xff, RZ, 0xc0, !PT ;  /* 0x000000ff09ff7812 */ /* 0x000fe2000782c0ff */
[----:B------:R-:W-:-:S12]  /*a730*/  IMAD.MOV.U32 R9, RZ, RZ, R10 ;  /* 0x000000ffff097224 */ /* 0x000fd800078e000a */
[----:B------:R-:W-:Y:S05]  /*a740*/  @P1 BRA `(.L_x_281) ;  /* 0xffffff68009c1947 */ /* 0x000fea000383ffff */
[----:B------:R-:W-:Y:S05]  /*a750*/  EXIT ;  /* 0x000000000000794d */ /* 0x000fea0003800000 */
.L_x_7:
[----:B0-----:R-:W-:Y:S01]  /*a760*/  ULDC.64 UR4, c[0x0][0x750] ;  /* 0x0001d40000047ab9 */ /* 0x001fe20000000a00 */
        /* <DEDUP_REMOVED lines=25> */
.L_x_283:
[----:B------:R-:W0:Y:S01]  /*a900*/  LDC.64 R26, c[0x0][0x740] ;  /* 0x0001d000ff1a7b82 */ /* 0x000e220000000a00 */
[-CC-:B------:R-:W-:Y:S02]  /*a910*/  SHF.R.U64 R19, R14, R20.reuse, R15.reuse ;  /* 0x000000140e137219 */ /* 0x180fe4000000120f */
[----:B------:R-:W-:Y:S02]  /*a920*/  SHF.R.U32.HI R6, RZ, R20, R15 ;  /* 0x00000014ff067219 */ /* 0x000fe4000001160f */
[----:B------:R-:W-:-:S03]  /*a930*/  IADD3 R9, P0, RZ, -R19, RZ ;  /* 0x80000013ff097210 */ /* 0x000fc60007f1e0ff */
[----:B------:R-:W1:Y:S02]  /*a940*/  LDC R14, c[0x0][0x718] ;  /* 0x0001c600ff0e7b82 */ /* 0x000e640000000800 */
[----:B------:R-:W-:-:S04]  /*a950*/  IMAD.X R7, RZ, RZ, ~R6, P0 ;  /* 0x000000ffff077224 */ /* 0x000fc800000e0e06 */
[-C--:B------:R-:W-:Y:S02]  /*a960*/  IMAD R8, R7, R22.reuse, RZ ;  /* 0x0000001607087224 */ /* 0x080fe400078e02ff */
[----:B------:R-:W2:Y:S01]  /*a970*/  LDC R20, c[0x0][0x708] ;  /* 0x0001c200ff147b82 */ /* 0x000ea20000000800 */
[----:B------:R-:W-:-:S04]  /*a980*/  IMAD.WIDE.U32 R6, R9, R22, R2 ;  /* 0x0000001609067225 */ /* 0x000fc800078e0002 */
[----:B------:R-:W-:Y:S02]  /*a990*/  IMAD R9, R9, R23, R8 ;  /* 0x0000001709097224 */ /* 0x000fe400078e0208 */
[----:B------:R-:W-:Y:S01]  /*a9a0*/  IMAD.MOV.U32 R8, RZ, RZ, -0x1 ;  /* 0xffffffffff087424 */ /* 0x000fe200078e00ff */
[----:B------:R-:W3:Y:S01]  /*a9b0*/  LDC R25, c[0x0][0x758] ;  /* 0x0001d600ff197b82 */ /* 0x000ee20000000800 */
[----:B------:R-:W-:Y:S01]  /*a9c0*/  IMAD.IADD R7, R7, 0x1, R9 ;  /* 0x0000000107077824 */ /* 0x000fe200078e0209 */
[----:B0-----:R-:W-:-:S04]  /*a9d0*/  ISETP.NE.U32.AND P0, PT, R26, RZ, PT ;  /* 0x000000ff1a00720c */ /* 0x001fc80003f05070 */
[----:B------:R-:W-:Y:S02]  /*a9e0*/  ISETP.NE.AND.EX P0, PT, R27, RZ, PT, P0 ;  /* 0x000000ff1b00720c */ /* 0x000fe40003f05300 */
[----:B------:R-:W0:Y:S01]  /*a9f0*/  LDC R22, c[0x0][0x700] ;  /* 0x0001c000ff167b82 */ /* 0x000e220000000800 */
[-CC-:B-1----:R-:W-:Y:S02]  /*aa00*/  SHF.R.U64 R16, R6, R14.reuse, R7.reuse ;  /* 0x0000000e06107219 */ /* 0x182fe40000001207 */
[----:B------:R-:W-:-:S05]  /*aa10*/  SHF.R.U32.HI R7, RZ, R14, R7 ;  /* 0x0000000eff077219 */ /* 0x000fca0000011607 */
[----:B------:R-:W1:Y:S01]  /*aa20*/  LDC R24, c[0x0][0x748] ;  /* 0x0001d200ff187b82 */ /* 0x000e620000000800 */
[-CC-:B--2---:R-:W-:Y:S02]  /*aa30*/  SHF.R.U64 R21, R16, R20.reuse, R7.reuse ;  /* 0x0000001410157219 */ /* 0x184fe40000001207 */
[----:B------:R-:W-:Y:S01]  /*aa40*/  SHF.R.U32.HI R6, RZ, R20, R7 ;  /* 0x00000014ff067219 */ /* 0x000fe20000011607 */
[----:B------:R-:W-:-:S04]  /*aa50*/  IMAD.MOV.U32 R20, RZ, RZ, 0x1 ;  /* 0x00000001ff147424 */ /* 0x000fc800078e00ff */
        /* <DEDUP_REMOVED lines=18> */
.L_x_284:
[----:B-1----:R-:W-:Y:S01]  /*ab80*/  SHF.R.U64 R7, R6, R24, R7 ;  /* 0x0000001806077219 */ /* 0x002fe20000001207 */
[----:B0-----:R-:W-:Y:S01]  /*ab90*/  VIADD R9, R22, 0xffffffff ;  /* 0xffffffff16097836 */ /* 0x001fe20000000000 */
[----:B------:R-:W-:Y:S01]  /*aba0*/  SHF.L.U32 R20, R20, R25, RZ ;  /* 0x0000001914147219 */ /* 0x000fe200000006ff */
[----:B------:R-:W-:Y:S01]  /*abb0*/  @P4 IMAD R12, R13, R18, R10 ;  /* 0x000000120d0c4224 */ /* 0x000fe200078e020a */
[----:B------:R-:W-:Y:S01]  /*abc0*/  LOP3.LUT R6, R21, R30, RZ, 0xc0, !PT ;  /* 0x0000001e15067212 */ /* 0x000fe200078ec0ff */
[----:B------:R-:W-:Y:S01]  /*abd0*/  IMAD.MOV R8, RZ, RZ, -R7 ;  /* 0x000000ffff087224 */ /* 0x000fe200078e0a07 */
[----:B------:R-:W-:-:S03]  /*abe0*/  LOP3.LUT R9, R16, R9, RZ, 0xc0, !PT ;  /* 0x0000000910097212 */ /* 0x000fc600078ec0ff */
[----:B------:R-:W-:Y:S02]  /*abf0*/  IMAD R7, R20, R7, R6 ;  /* 0x0000000714077224 */ /* 0x000fe400078e0206 */
[----:B--2---:R-:W-:Y:S02]  /*ac00*/  IMAD R6, R8, R28, R23 ;  /* 0x0000001c08067224 */ /* 0x004fe400078e0217 */
[----:B---3--:R-:W-:Y:S02]  /*ac10*/  IMAD R8, R7, R29, R12 ;  /* 0x0000001d07087224 */ /* 0x008fe400078e020c */
[----:B------:R-:W-:Y:S02]  /*ac20*/  IMAD R9, R6, R22, R9 ;  /* 0x0000001606097224 */ /* 0x000fe400078e0209 */
[----:B------:R-:W-:-:S03]  /*ac30*/  IMAD.MOV.U32 R7, RZ, RZ, 0x1 ;  /* 0x00000001ff077424 */ /* 0x000fc600078e00ff */
[----:B------:R-:W-:Y:S02]  /*ac40*/  SEL R6, R9, R8, !P4 ;  /* 0x0000000809067207 */ /* 0x000fe40006000000 */
[----:B------:R-:W-:-:S07]  /*ac50*/  SEL R8, R8, R9, !P4 ;  /* 0x0000000908087207 */ /* 0x000fce0006000000 */
.L_x_282:
[----:B------:R-:W-:-:S08]  /*ac60*/  NOP ;  /* 0x0000000000007918 */ /* 0x000fd00000000000 */
[----:B------:R-:W0:-:S00]  /*ac70*/  USETMAXREG.DEALLOC.CTAPOOL 0x28 ;  /* 0x00000028000079c8 */ /* 0x000e0000080e0500 */
[----:B0-----:R-:W-:-:S13]  /*ac80*/  ISETP.NE.AND P0, PT, R5, RZ, PT ;  /* 0x000000ff0500720c */ /* 0x001fda0003f05270 */
[----:B------:R-:W-:Y:S05]  /*ac90*/  @P0 EXIT ;  /* 0x000000000000094d */ /* 0x000fea0003800000 */
[----:B------:R-:W-:Y:S01]  /*aca0*/  LOP3.LUT P0, RZ, R7, 0xff, RZ, 0xc0, !PT ;  /* 0x000000ff07ff7812 */ /* 0x000fe2000780c0ff */
[----:B------:R-:W-:Y:S02]  /*acb0*/  IMAD.MOV.U32 R10, RZ, RZ, 0x1 ;  /* 0x00000001ff0a7424 */ /* 0x000fe400078e00ff */
[----:B------:R-:W-:-:S10]  /*acc0*/  IMAD.MOV.U32 R11, RZ, RZ, RZ ;  /* 0x000000ffff0b7224 */ /* 0x000fd400078e00ff */
[----:B------:R-:W-:Y:S05]  /*acd0*/  @!P0 BRA `(.L_x_285) ;  /* 0x0000000c00788947 */ /* 0x000fea0003800000 */
[----:B------:R-:W0:Y:S01]  /*ace0*/  LDC R5, c[0x0][0x28c] ;  /* 0x0000a300ff057b82 */ /* 0x000e220000000800 */
[----:B------:R-:W1:Y:S01]  /*acf0*/  S2R R17, SR_CgaCtaId ;  /* 0x0000000000117919 */ /* 0x000e620000008800 */
[----:B------:R-:W-:Y:S01]  /*ad00*/  ULDC UR5, c[0x0][0x758] ;  /* 0x0001d60000057ab9 */ /* 0x000fe20000000800 */
[----:B------:R-:W-:Y:S01]  /*ad10*/  UMOV UR7, 0xffffffff ;  /* 0xffffffff00077882 */ /* 0x000fe20000000000 */
[----:B------:R-:W-:Y:S01]  /*ad20*/  ULDC UR6, c[0x0][0xc] ;  /* 0x0000030000067ab9 */ /* 0x000fe20000000800 */
[----:B------:R-:W-:Y:S01]  /*ad30*/  USHF.L.U32 UR9, UR7, UR5, URZ ;  /* 0x0000000507097299 */ /* 0x000fe2000800063f */
[----:B------:R-:W-:Y:S01]  /*ad40*/  BSSY B0, `(.L_x_285) ;  /* 0x00000d7000007945 */ /* 0x000fe20003800000 */
[----:B------:R-:W-:Y:S01]  /*ad50*/  UMOV UR8, 0x1 ;  /* 0x0000000100087882 */ /* 0x000fe20000000000 */
[----:B------:R-:W-:Y:S01]  /*ad60*/  ULDC UR7, c[0x0][0x10] ;  /* 0x0000040000077ab9 */ /* 0x000fe20000000800 */
[----:B------:R-:W-:Y:S01]  /*ad70*/  USHF.L.U32 UR5, UR8, UR5, URZ ;  /* 0x0000000508057299 */ /* 0x000fe2000800063f */
[----:B------:R-:W-:Y:S01]  /*ad80*/  IMAD.MOV.U32 R13, RZ, RZ, 0x1 ;  /* 0x00000001ff0d7424 */ /* 0x000fe200078e00ff */
[----:B------:R-:W-:Y:S01]  /*ad90*/  UIMAD.WIDE.U32 UR6, UR6, UR7, URZ ;  /* 0x00000007060672a5 */ /* 0x000fe2000f8e003f */
[----:B------:R-:W-:Y:S01]  /*ada0*/  LOP3.LUT R12, R4, 0x2, RZ, 0xfc, !PT ;  /* 0x00000002040c7812 */ /* 0x000fe200078efcff */
[----:B------:R-:W-:Y:S01]  /*adb0*/  ULDC UR8, c[0x0][0x14] ;  /* 0x0000050000087ab9 */ /* 0x000fe20000000800 */
[----:B------:R-:W-:Y:S01]  /*adc0*/  IMAD.MOV.U32 R11, RZ, RZ, RZ ;  /* 0x000000ffff0b7224 */ /* 0x000fe200078e00ff */
[----:B------:R-:W-:-:S02]  /*add0*/  UIMAD.WIDE.U32 UR32, UR6, UR8, URZ ;  /* 0x00000008062072a5 */ /* 0x000fc4000f8e003f */
[----:B------:R-:W-:Y:S01]  /*ade0*/  UIMAD UR7, UR7, UR8, URZ ;  /* 0x00000008070772a4 */ /* 0x000fe2000f8e023f */
[----:B------:R-:W-:Y:S01]  /*adf0*/  ULDC UR4, c[0x0][0x700] ;  /* 0x0001c00000047ab9 */ /* 0x000fe20000000800 */
[----:B------:R-:W-:Y:S02]  /*ae00*/  ULOP3.LUT UR6, URZ, UR9, URZ, 0x33, !UPT ;  /* 0x000000093f067292 */ /* 0x000fe4000f8e333f */
[----:B------:R-:W-:Y:S01]  /*ae10*/  UIADD3 UR4, UR4, -0x1, URZ ;  /* 0xffffffff04047890 */ /* 0x000fe2000fffe03f */
[----:B0-----:R-:W-:Y:S01]  /*ae20*/  VIADD R5, R5, 0x3f ;  /* 0x0000003f05057836 */ /* 0x001fe20000000000 */
[----:B------:R-:W-:Y:S01]  /*ae30*/  UIADD3 UR7, UR33, UR7, URZ ;  /* 0x0000000721077290 */ /* 0x000fe2000fffe03f */
[----:B------:R-:W-:-:S03]  /*ae40*/  ULDC.64 UR34, c[0x0][0x198] ;  /* 0x0000660000227ab9 */ /* 0x000fc60000000a00 */
[----:B------:R-:W-:-:S04]  /*ae50*/  SHF.R.S32.HI R10, RZ, 0x1f, R5 ;  /* 0x0000001fff0a7819 */ /* 0x000fc80000011405 */
[----:B------:R-:W-:Y:S01]  /*ae60*/  LEA.HI R14, R10, R5, RZ, 0x6 ;  /* 0x000000050a0e7211 */ /* 0x000fe200078f30ff */
[C---:B-1----:R-:W-:Y:S02]  /*ae70*/  IMAD.SHL.U32 R15, R17.reuse, 0x80, RZ ;  /* 0x00000080110f7824 */ /* 0x042fe400078e00ff */
[C---:B------:R-:W-:Y:S01]  /*ae80*/  IMAD.SHL.U32 R16, R17.reuse, 0x1000, RZ ;  /* 0x0000100011107824 */ /* 0x040fe200078e00ff */
[----:B------:R-:W-:Y:S01]  /*ae90*/  SHF.R.S32.HI R14, RZ, 0x6, R14 ;  /* 0x00000006ff0e7819 */ /* 0x000fe2000001140e */
[----:B------:R-:W-:Y:S01]  /*aea0*/  IMAD.SHL.U32 R17, R17, 0x400, RZ ;  /* 0x0000040011117824 */ /* 0x000fe200078e00ff */
[----:B------:R-:W-:Y:S01]  /*aeb0*/  LOP3.LUT R15, R15, 0x80, RZ, 0xc0, !PT ;  /* 0x000000800f0f7812 */ /* 0x000fe200078ec0ff */
[----:B------:R-:W-:Y:S01]  /*aec0*/  IMAD.MOV.U32 R10, RZ, RZ, 0x1 ;  /* 0x00000001ff0a7424 */ /* 0x000fe200078e00ff */
[----:B------:R-:W-:Y:S01]  /*aed0*/  LOP3.LUT R16, R16, 0x1000, RZ, 0xc0, !PT ;  /* 0x0000100010107812 */ /* 0x000fe200078ec0ff */
[----:B------:R-:W-:Y:S01]  /*aee0*/  VIADD R18, R14, 0x1 ;  /* 0x000000010e127836 */ /* 0x000fe20000000000 */
[----:B------:R-:W-:-:S07]  /*aef0*/  LOP3.LUT R17, R17, 0x400, RZ, 0xc0, !PT ;  /* 0x0000040011117812 */ /* 0x000fce00078ec0ff */
.L_x_296:
[----:B------:R-:W-:-:S03]  /*af00*/  UMOV UR8, 0xffffffff ;  /* 0xffffffff00087882 */ /* 0x000fc60000000000 */
[----:B------:R-:W-:Y:S05]  /*af10*/  BRA.DIV UR8, `(.L_x_286) ;  /* 0x0000001208087947 */ /* 0x000fea000b800000 */
[----:B------:R-:W-:-:S13]  /*af20*/  ELECT P0, URZ, PT ;  /* 0x00000000003f782f */ /* 0x000fda0003800000 */
.L_x_309:
[----:B------:R-:W0:Y:S01]  /*af30*/  LDC R5, c[0x0][0x28c] ;  /* 0x0000a300ff057b82 */ /* 0x000e220000000800 */
[----:B------:R-:W-:Y:S01]  /*af40*/  BSSY B1, `(.L_x_287) ;  /* 0x0000046000017945 */ /* 0x000fe20003800000 */
[----:B0-----:R-:W-:-:S13]  /*af50*/  ISETP.LT.OR P0, PT, R5, 0x1, !P0 ;  /* 0x000000010500780c */ /* 0x001fda0004701670 */
[----:B------:R-:W-:Y:S05]  /*af60*/  @P0 BRA `(.L_x_288) ;  /* 0x00000004000c0947 */ /* 0x000fea0003800000 */
[----:B------:R-:W-:Y:S01]  /*af70*/  IMAD.SHL.U32 R21, R6, 0x80, RZ ;  /* 0x0000008006157824 */ /* 0x000fe200078e00ff */
[----:B------:R-:W-:Y:S01]  /*af80*/  CS2R R24, SRZ ;  /* 0x0000000000187805 */ /* 0x000fe2000001ff00 */
[----:B------:R-:W-:Y:S02]  /*af90*/  IMAD R20, R8, 0x100, R15 ;  /* 0x0000010008147824 */ /* 0x000fe400078e020f */
[----:B------:R-:W-:Y:S02]  /*afa0*/  IMAD.MOV.U32 R5, RZ, RZ, R18 ;  /* 0x000000ffff057224 */ /* 0x000fe400078e0012 */
[----:B------:R-:W-:Y:S02]  /*afb0*/  IMAD.MOV.U32 R6, RZ, RZ, R10 ;  /* 0x000000ffff067224 */ /* 0x000fe400078e000a */
[----:B------:R-:W-:Y:S02]  /*afc0*/  IMAD.MOV.U32 R7, RZ, RZ, R11 ;  /* 0x000000ffff077224 */ /* 0x000fe400078e000b */
[----:B------:R-:W-:-:S07]  /*afd0*/  IMAD.MOV.U32 R26, RZ, RZ, RZ ;  /* 0x000000ffff1a7224 */ /* 0x000fce00078e00ff */
.L_x_291:
[----:B------:R-:W0:Y:S01]  /*afe0*/  S2R R9, SR_CgaCtaId ;  /* 0x0000000000097919 */ /* 0x000e220000008800 */
[----:B------:R-:W-:Y:S02]  /*aff0*/  MOV R8, 0x400 ;  /* 0x0000040000087802 */ /* 0x000fe40000000f00 */
[----:B------:R-:W-:Y:S02]  /*b000*/  LOP3.LUT P1, RZ, R0, 0x7f, RZ, 0xc0, !PT ;  /* 0x0000007f00ff7812 */ /* 0x000fe4000782c0ff */
[----:B0-----:R-:W-:Y:S02]  /*b010*/  LEA R22, R9, R8, 0x18 ;  /* 0x0000000809167211 */ /* 0x001fe400078ec0ff */
[----:B------:R-:W-:-:S09]  /*b020*/  SHF.L.U32 R8, R6, 0x1f, RZ ;  /* 0x0000001f06087819 */ /* 0x000fd200000006ff */
[----:B------:R-:W0:Y:S01]  /*b030*/  @!P1 LDC R9, c[0x0][0x640] ;  /* 0x00019000ff099b82 */ /* 0x000e220000000800 */
[----:B------:R-:W-:-:S04]  /*b040*/  IMAD R23, R7, 0x8, R22 ;  /* 0x0000000807177824 */ /* 0x000fc800078e0216 */
[----:B------:R-:W1:Y:S02]  /*b050*/  SYNCS.PHASECHK.TRANS64.TRYWAIT P0, [R23+URZ+0x30], R8 ;  /* 0x00003008170075a7 */ /* 0x000e64000800017f */
[----:B-1----:R-:W-:Y:S05]  /*b060*/  @!P0 BRA `(.L_x_289) ;  /* 0x0000000c00d48947 */ /* 0x002fea0003800000 */
.L_x_310:
[----:B-1----:R-:W-:Y:S01]  /*b070*/  PRMT R8, R12, 0x9910, RZ ;  /* 0x000099100c087816 */ /* 0x002fe200000000ff */
[----:B0-----:R0:W-:Y:S03]  /*b080*/  @!P1 SYNCS.ARRIVE.TRANS64 RZ, [R23+URZ], R9 ;  /* 0x0000000917ff99a7 */ /* 0x0011e6000800003f */
[----:B------:R-:W-:-:S13]  /*b090*/  ISETP.NE.AND P0, PT, R8, 0x2, PT ;  /* 0x000000020800780c */ /* 0x000fda0003f05270 */
[----:B0-----:R-:W-:Y:S05]  /*b0a0*/  @P0 BRA `(.L_x_290) ;  /* 0x0000000000040947 */ /* 0x001fea0003800000 */
[----:B------:R-:W-:Y:S01]  /*b0b0*/  BPT.TRAP 0x1 ;  /* 0x000000040000795c */ /* 0x000fe20000300000 */
.L_x_290:
[C---:B------:R-:W-:Y:S01]  /*b0c0*/  IMAD R8, R7.reuse, 0x2000, R16 ;  /* 0x0000200007087824 */ /* 0x040fe200078e0210 */
[----:B------:R-:W-:Y:S01]  /*b0d0*/  R2UR UR9, R22 ;  /* 0x00000000160972ca */ /* 0x000fe200000e0000 */
[--C-:B------:R-:W-:Y:S01]  /*b0e0*/  IMAD R9, R7, 0x4000, R22.reuse ;  /* 0x0000400007097824 */ /* 0x100fe200078e0216 */
[----:B------:R-:W-:Y:S01]  /*b0f0*/  R2UR UR25, R23 ;  /* 0x00000000171972ca */ /* 0x000fe200000e0000 */
[----:B------:R-:W-:Y:S01]  /*b100*/  IMAD R8, R8, 0x2, R22 ;  /* 0x0000000208087824 */ /* 0x000fe200078e0216 */
[----:B------:R-:W-:Y:S01]  /*b110*/  R2UR UR28, R19 ;  /* 0x00000000131c72ca */ /* 0x000fe200000e0000 */
[----:B------:R-:W-:Y:S01]  /*b120*/  VIADD R5, R5, 0xffffffff ;  /* 0xffffffff05057836 */ /* 0x000fe20000000000 */
[----:B------:R-:W-:Y:S01]  /*b130*/  R2UR UR8, R9 ;  /* 0x00000000090872ca */ /* 0x000fe200000e0000 */
[----:B------:R-:W-:Y:S01]  /*b140*/  UIADD3 UR14, UP0, UR34, 0xf0, URZ ;  /* 0x000000f0220e7890 */ /* 0x000fe2000ff1e03f */
[----:B------:R-:W-:Y:S01]  /*b150*/  R2UR UR24, R8 ;  /* 0x00000000081872ca */ /* 0x000fe200000e0000 */
[----:B------:R-:W-:Y:S01]  /*b160*/  IMAD R8, R7, 0x800, R17 ;  /* 0x0000080007087824 */ /* 0x000fe200078e0211 */
[----:B------:R-:W-:Y:S01]  /*b170*/  R2UR UR27, R20 ;  /* 0x00000000141b72ca */ /* 0x000fe200000e0000 */
[----:B------:R-:W-:Y:S01]  /*b180*/  UIADD3 UR22, UP1, UR34, 0x1f0, URZ ;  /* 0x000001f022167890 */ /* 0x000fe2000ff3e03f */
[----:B------:R-:W-:Y:S01]  /*b190*/  R2UR UR26, R25 ;  /* 0x00000000191a72ca */ /* 0x000fe200000e0000 */
[----:B------:R-:W-:Y:S01]  /*b1a0*/  UIADD3 UR36, UP2, UR34, 0x2f0, URZ ;  /* 0x000002f022247890 */ /* 0x000fe2000ff5e03f */
[----:B------:R-:W-:Y:S01]  /*b1b0*/  R2UR UR16, R8 ;  /* 0x00000000081072ca */ /* 0x000fe200000e0000 */
[----:B------:R-:W-:Y:S01]  /*b1c0*/  UIADD3.X UR15, URZ, UR35, URZ, UP0, !UPT ;  /* 0x000000233f0f7290 */ /* 0x000fe200087fe43f */
[----:B------:R-:W-:Y:S01]  /*b1d0*/  R2UR UR19, R26 ;  /* 0x000000001a1372ca */ /* 0x000fe200000e0000 */
[----:B------:R-:W-:Y:S01]  /*b1e0*/  UIADD3.X UR23, URZ, UR35, URZ, UP1, !UPT ;  /* 0x000000233f177290 */ /* 0x000fe20008ffe43f */
[----:B------:R-:W-:Y:S01]  /*b1f0*/  R2UR UR10, R24 ;  /* 0x00000000180a72ca */ /* 0x000fe200000e0000 */
[----:B------:R-:W-:Y:S01]  /*b200*/  VIADD R7, R7, 0x1 ;  /* 0x0000000107077836 */ /* 0x000fe20000000000 */
[----:B------:R-:W-:Y:S01]  /*b210*/  R2UR UR11, R21 ;  /* 0x00000000150b72ca */ /* 0x000fe200000e0000 */
[----:B------:R-:W-:Y:S01]  /*b220*/  UIADD3 UR24, UR24, 0x180, URZ ;  /* 0x0000018018187890 */ /* 0x000fe2000fffe03f */
[----:B------:R-:W-:Y:S01]  /*b230*/  ISETP.GT.AND P1, PT, R5, 0x1, PT ;  /* 0x000000010500780c */ /* 0x000fe20003f24270 */
[----:B------:R-:W-:Y:S01]  /*b240*/  UIADD3.X UR37, URZ, UR35, URZ, UP2, !UPT ;  /* 0x000000233f257290 */ /* 0x000fe200097fe43f */
[----:B------:R-:W-:Y:S01]  /*b250*/  ISETP.NE.AND P0, PT, R7, 0x6, PT ;  /* 0x000000060700780c */ /* 0x000fe20003f05270 */
[----:B------:R-:W-:Y:S01]  /*b260*/  UIADD3 UR8, UR8, 0x18180, URZ ;  /* 0x0001818008087890 */ /* 0x000fe2000fffe03f */
[----:B------:R-:W-:Y:S01]  /*b270*/  VIADD R26, R26, 0x1 ;  /* 0x000000011a1a7836 */ /* 0x000fe20000000000 */
[----:B------:R-:W-:Y:S01]  /*b280*/  UIADD3 UR16, UR9, 0x30180, UR16 ;  /* 0x0003018009107890 */ /* 0x000fe2000fffe010 */
[----:B------:R-:W-:Y:S01]  /*b290*/  SEL R9, RZ, 0x1, P0 ;  /* 0x00000001ff097807 */ /* 0x000fe20000000000 */
[----:B------:R-:W-:Y:S01]  /*b2a0*/  UMOV UR13, 0x30000 ;  /* 0x00030000000d7882 */ /* 0x000fe20000000000 */
[----:B------:R-:W-:Y:S01]  /*b2b0*/  UMOV UR30, 0x0 ;  /* 0x00000000001e7882 */ /* 0x000fe20000000000 */
[----:B------:R-:W-:Y:S01]  /*b2c0*/  UMOV UR31, 0x10000000 ;  /* 0x10000000001f7882 */ /* 0x000fe20000000000 */
[----:B------:R-:W-:Y:S01]  /*b2d0*/  UMOV UR17, UR25 ;  /* 0x0000001900117c82 */ /* 0x000fe20008000000 */
[----:B------:R-:W-:Y:S01]  /*b2e0*/  UMOV UR20, UR28 ;  /* 0x0000001c00147c82 */ /* 0x000fe20008000000 */
[----:B------:R-:W-:Y:S01]  /*b2f0*/  UMOV UR18, UR27 ;  /* 0x0000001b00127c82 */ /* 0x000fe20008000000 */
[----:B------:R0:W-:Y:S01]  /*b300*/  UTMALDG.3D.MULTICAST [UR24], [UR14], UR13, desc[UR30] ;  /* 0x00001e180e0073b4 */ /* 0x0001e2000801180d */
[----:B------:R-:W-:Y:S01]  /*b310*/  UMOV UR9, UR25 ;  /* 0x0000001900097c82 */ /* 0x000fe20008000000 */
[----:B------:R-:W-:Y:S01]  /*b320*/  UMOV UR12, UR28 ;  /* 0x0000001c000c7c82 */ /* 0x000fe20008000000 */
[----:B------:R-:W-:Y:S01]  /*b330*/  LOP3.LUT R6, R6, R9, RZ, 0x3c, !PT ;  /* 0x0000000906067212 */ /* 0x000fe200078e3cff */
[----:B------:R-:W-:Y:S01]  /*b340*/  VIADD R25, R25, 0x20 ;  /* 0x0000002019197836 */ /* 0x000fe20000000000 */
[----:B------:R-:W-:Y:S01]  /*b350*/  SEL R7, R7, RZ, P0 ;  /* 0x000000ff07077207 */ /* 0x000fe20000000000 */
[----:B------:R-:W-:Y:S01]  /*b360*/  VIADD R24, R24, 0x40 ;  /* 0x0000004018187836 */ /* 0x000fe20000000000 */
[----:B------:R0:W-:Y:S01]  /*b370*/  UTMALDG.3D.MULTICAST [UR16], [UR22], UR13, desc[UR30] ;  /* 0x00001e10160073b4 */ /* 0x0001e2000801180d */
[----:B------:R0:W-:Y:S02]  /*b380*/  UTMALDG.3D [UR8], [UR36], desc[UR30] ;  /* 0x00001e08240075b4 */ /* 0x0001e40008011000 */
[----:B0-----:R-:W-:Y:S05]  /*b390*/  @P1 BRA `(.L_x_291) ;  /* 0xfffffffc00101947 */ /* 0x001fea000383ffff */
.L_x_288:
[----:B------:R-:W-:Y:S05]  /*b3a0*/  BSYNC B1 ;  /* 0x0000000000017941 */ /* 0x000fea0003800000 */
.L_x_287:
[----:B------:R-:W-:Y:S01]  /*b3b0*/  LOP3.LUT P1, RZ, R13, 0xff, RZ, 0xc0, !PT ;  /* 0x000000ff0dff7812 */ /* 0x000fe2000782c0ff */
[C---:B------:R-:W-:Y:S01]  /*b3c0*/  IMAD.IADD R8, R14.reuse, 0x1, R11 ;  /* 0x000000010e087824 */ /* 0x040fe200078e020b */
[----:B------:R-:W-:Y:S01]  /*b3d0*/  ULDC.64 UR8, c[0x0][0x750] ;  /* 0x0001d40000087ab9 */ /* 0x000fe20000000a00 */
[----:B------:R-:W-:Y:S01]  /*b3e0*/  ISETP.GE.U32.AND P2, PT, R14, 0x6, PT ;  /* 0x000000060e00780c */ /* 0x000fe20003f46070 */
[----:B------:R-:W-:Y:S01]  /*b3f0*/  BSSY B1, `(.L_x_292) ;  /* 0x0000069000017945 */ /* 0x000fe20003800000 */
[----:B------:R-:W-:Y:S01]  /*b400*/  IMAD.MOV.U32 R19, RZ, RZ, -0x1 ;  /* 0xffffffffff137424 */ /* 0x000fe200078e00ff */
[----:B------:R-:W-:Y:S02]  /*b410*/  ISETP.GT.U32.AND P0, PT, R8, 0x5, PT ;  /* 0x000000050800780c */ /* 0x000fe40003f04070 */
[----:B------:R-:W-:Y:S02]  /*b420*/  PRMT R13, RZ, 0x7610, R13 ;  /* 0x00007610ff0d7816 */ /* 0x000fe4000000000d */
[----:B------:R-:W-:-:S03]  /*b430*/  ISETP.LT.U32.AND P0, PT, R14, 0x6, P0 ;  /* 0x000000060e00780c */ /* 0x000fc60000701070 */
[----:B------:R-:W0:Y:S01]  /*b440*/  @P1 S2R R6, SR_CgaCtaId ;  /* 0x0000000000061919 */ /* 0x000e220000008800 */
[----:B------:R-:W-:-:S04]  /*b450*/  @P1 MOV R5, 0x400 ;  /* 0x0000040000051802 */ /* 0x000fc80000000f00 */
[----:B0-----:R-:W-:Y:S01]  /*b460*/  @P1 LEA R5, R6, R5, 0x18 ;  /* 0x0000000506051211 */ /* 0x001fe200078ec0ff */
[----:B------:R-:W-:-:S03]  /*b470*/  IMAD.WIDE.U32 R6, R8, -0x55555555, RZ ;  /* 0xaaaaaaab08067825 */ /* 0x000fc600078e00ff */
[----:B------:R0:W-:Y:S01]  /*b480*/  @P1 SYNCS.ARRIVE.TRANS64.A1T0 RZ, [R5+URZ+0x78], RZ ;  /* 0x000078ff05ff19a7 */ /* 0x0001e2000810003f */
[----:B------:R-:W-:Y:S01]  /*b490*/  IADD3 R2, P1, R2, UR32, RZ ;  /* 0x0000002002027c10 */ /* 0x000fe2000ff3e0ff */
[----:B------:R-:W-:Y:S01]  /*b4a0*/  IMAD.MOV.U32 R6, RZ, RZ, -0x1 ;  /* 0xffffffffff067424 */ /* 0x000fe200078e00ff */
[----:B------:R-:W-:Y:S02]  /*b4b0*/  SHF.R.U32.HI R7, RZ, 0x2, R7 ;  /* 0x00000002ff077819 */ /* 0x000fe40000011607 */
[----:B------:R-:W-:Y:S02]  /*b4c0*/  IADD3.X R3, R3, UR7, RZ, P1, !PT ;  /* 0x0000000703037c10 */ /* 0x000fe40008ffe4ff */
[----:B0-----:R-:W-:Y:S01]  /*b4d0*/  SEL R5, RZ, 0x1, !P0 ;  /* 0x00000001ff057807 */ /* 0x001fe20004000000 */
[----:B------:R-:W-:Y:S01]  /*b4e0*/  IMAD R11, R7, -0x6, R8 ;  /* 0xfffffffa070b7824 */ /* 0x000fe200078e0208 */
[----:B------:R-:W-:Y:S01]  /*b4f0*/  ISETP.GE.U32.AND P0, PT, R2, UR8, PT ;  /* 0x0000000802007c0c */ /* 0x000fe2000bf06070 */
[----:B------:R-:W-:Y:S01]  /*b500*/  IMAD.MOV.U32 R8, RZ, RZ, -0x1 ;  /* 0xffffffffff087424 */ /* 0x000fe200078e00ff */
[----:B------:R-:W-:-:S02]  /*b510*/  LOP3.LUT R10, R10, R5, RZ, 0x3c, !PT ;  /* 0x000000050a0a7212 */ /* 0x000fc400078e3cff */
[----:B------:R-:W-:Y:S02]  /*b520*/  ISETP.GE.U32.AND.EX P0, PT, R3, UR9, PT, P0 ;  /* 0x0000000903007c0c */ /* 0x000fe4000bf06100 */
[----:B------:R-:W-:Y:S02]  /*b530*/  @P2 LOP3.LUT R10, R10, 0x1, R7, 0x78, !PT ;  /* 0x000000010a0a2812 */ /* 0x000fe400078e7807 */
[----:B------:R-:W-:-:S09]  /*b540*/  PRMT R5, RZ, 0x7610, R5 ;  /* 0x00007610ff057816 */ /* 0x000fd20000000005 */
[----:B------:R-:W-:Y:S05]  /*b550*/  @P0 BRA `(.L_x_293) ;  /* 0x0000000400480947 */ /* 0x000fea0003800000 */
[----:B------:R-:W0:Y:S01]  /*b560*/  S2R R5, SR_CTAID.X ;  /* 0x0000000000057919 */ /* 0x000e220000002500 */
[----:B------:R-:W-:Y:S01]  /*b570*/  ULDC UR8, c[0x0][0x150] ;  /* 0x0000540000087ab9 */ /* 0x000fe20000000800 */
[----:B------:R-:W1:Y:S01]  /*b580*/  LDC R8, c[0x0][0x144] ;  /* 0x00005100ff087b82 */ /* 0x000e620000000800 */
[----:B------:R-:W-:Y:S01]  /*b590*/  ULDC UR11, c[0x0][0x730] ;  /* 0x0001cc00000b7ab9 */ /* 0x000fe20000000800 */
[----:B------:R-:W2:Y:S01]  /*b5a0*/  S2R R21, SR_CTAID.Y ;  /* 0x0000000000157919 */ /* 0x000ea20000002600 */
[----:B------:R-:W-:-:S05]  /*b5b0*/  ULDC UR12, c[0x0][0x154] ;  /* 0x00005500000c7ab9 */ /* 0x000fca0000000800 */
[----:B------:R-:W3:Y:S01]  /*b5c0*/  LDC R20, c[0x0][0x148] ;  /* 0x00005200ff147b82 */ /* 0x000ee20000000800 */
[----:B0-----:R-:W-:Y:S02]  /*b5d0*/  I2FP.F32.U32 R6, R5 ;  /* 0x0000000500067245 */ /* 0x001fe40000201000 */
[----:B--2---:R-:W-:-:S03]  /*b5e0*/  I2FP.F32.U32 R22, R21 ;  /* 0x0000001500167245 */ /* 0x004fc60000201000 */
[----:B------:R-:W-:Y:S01]  /*b5f0*/  FMUL R7, R6, UR8 ;  /* 0x0000000806077c20 */ /* 0x000fe20008400000 */
[----:B------:R-:W-:Y:S02]  /*b600*/  ULDC.64 UR8, c[0x0][0x728] ;  /* 0x0001ca0000087ab9 */ /* 0x000fe40000000a00 */
[----:B------:R-:W-:-:S03]  /*b610*/  ISETP.NE.U32.AND P0, PT, RZ, UR8, PT ;  /* 0x00000008ff007c0c */ /* 0x000fc6000bf05070 */
[----:B------:R-:W0:Y:S01]  /*b620*/  F2I.U32.TRUNC.NTZ R7, R7 ;  /* 0x0000000700077305 */ /* 0x000e22000020f000 */
[----:B------:R-:W-:Y:S01]  /*b630*/  ISETP.NE.AND.EX P0, PT, RZ, UR9, PT, P0 ;  /* 0x00000009ff007c0c */ /* 0x000fe2000bf05300 */
[----:B0-----:R-:W-:Y:S02]  /*b640*/  IMAD.MOV R6, RZ, RZ, -R7 ;  /* 0x000000ffff067224 */ /* 0x001fe400078e0a07 */
[----:B------:R-:W-:Y:S02]  /*b650*/  IMAD.MOV.U32 R7, RZ, RZ, R3 ;  /* 0x000000ffff077224 */ /* 0x000fe400078e0003 */
[----:B-1----:R-:W-:Y:S02]  /*b660*/  IMAD R5, R8, R6, R5 ;  /* 0x0000000608057224 */ /* 0x002fe400078e0205 */
[----:B------:R-:W-:-:S06]  /*b670*/  IMAD.MOV.U32 R6, RZ, RZ, R2 ;  /* 0x000000ffff067224 */ /* 0x000fcc00078e0002 */
[----:B---3--:R-:W-:Y:S05]  /*b680*/  @!P0 BRA `(.L_x_294) ;  /* 0x0000000000288947 */ /* 0x008fea0003800000 */
[----:B------:R-:W-:Y:S02]  /*b690*/  ULDC UR10, c[0x0][0x734] ;  /* 0x0001cd00000a7ab9 */ /* 0x000fe40000000800 */
[----:B------:R-:W-:-:S05]  /*b6a0*/  IADD3 R7, P0, R2, UR10, RZ ;  /* 0x0000000a02077c10 */ /* 0x000fca000ff1e0ff */
[----:B------:R-:W-:-:S04]  /*b6b0*/  IMAD.X R19, RZ, RZ, R3, P0 ;  /* 0x000000ffff137224 */ /* 0x000fc800000e0603 */
[----:B------:R-:W-:-:S04]  /*b6c0*/  IMAD.WIDE.U32 R8, R19, UR8, RZ ;  /* 0x0000000813087c25 */ /* 0x000fc8000f8e00ff */
[----:B------:R-:W-:-:S04]  /*b6d0*/  IMAD.WIDE.U32 R8, P0, R7, UR9, R8 ;  /* 0x0000000907087c25 */ /* 0x000fc8000f800008 */
[----:B------:R-:W-:-:S04]  /*b6e0*/  IMAD.WIDE.U32 R6, R7, UR8, RZ ;  /* 0x0000000807067c25 */ /* 0x000fc8000f8e00ff */
[----:B------:R-:W-:Y:S01]  /*b6f0*/  IMAD.MOV.U32 R6, RZ, RZ, R9 ;  /* 0x000000ffff067224 */ /* 0x000fe200078e0009 */
[----:B------:R-:W-:Y:S01]  /*b700*/  IADD3 RZ, P1, R7, R8, RZ ;  /* 0x0000000807ff7210 */ /* 0x000fe20007f3e0ff */
[----:B------:R-:W-:-:S04]  /*b710*/  IMAD.X R7, RZ, RZ, RZ, P0 ;  /* 0x000000ffff077224 */ /* 0x000fc800000e06ff */
[----:B------:R-:W-:-:S08]  /*b720*/  IMAD.WIDE.U32.X R6, R19, UR9, R6, P1 ;  /* 0x0000000913067c25 */ /* 0x000fd000088e0406 */
.L_x_294:
[--C-:B------:R-:W-:Y:S01]  /*b730*/  SHF.R.U64 R19, R6, UR11, R7.reuse ;  /* 0x0000000b06137c19 */ /* 0x100fe20008001207 */
[----:B------:R-:W-:Y:S01]  /*b740*/  FMUL R22, R22, UR12 ;  /* 0x0000000c16167c20 */ /* 0x000fe20008400000 */
[----:B------:R-:W-:Y:S01]  /*b750*/  SHF.R.U32.HI R6, RZ, UR11, R7 ;  /* 0x0000000bff067c19 */ /* 0x000fe20008011607 */
[----:B------:R-:W-:Y:S01]  /*b760*/  ULDC.64 UR8, c[0x0][0x720] ;  /* 0x0001c80000087ab9 */ /* 0x000fe20000000a00 */
[----:B------:R-:W-:Y:S01]  /*b770*/  IADD3 R7, P0, RZ, -R19, RZ ;  /* 0x80000013ff077210 */ /* 0x000fe20007f1e0ff */
[----:B------:R-:W-:Y:S02]  /*b780*/  ULDC.64 UR10, c[0x0][0x740] ;  /* 0x0001d000000a7ab9 */ /* 0x000fe40000000a00 */
[----:B------:R-:W0:Y:S02]  /*b790*/  F2I.U32.TRUNC.NTZ R22, R22 ;  /* 0x0000001600167305 */ /* 0x000e24000020f000 */
[----:B------:R-:W-:Y:S01]  /*b7a0*/  IMAD.X R6, RZ, RZ, ~R6, P0 ;  /* 0x000000ffff067224 */ /* 0x000fe200000e0e06 */
[----:B------:R-:W-:-:S03]  /*b7b0*/  ISETP.NE.U32.AND P0, PT, RZ, UR10, PT ;  /* 0x0000000aff007c0c */ /* 0x000fc6000bf05070 */
[----:B------:R-:W-:Y:S01]  /*b7c0*/  IMAD R6, R6, UR8, RZ ;  /* 0x0000000806067c24 */ /* 0x000fe2000f8e02ff */
[----:B------:R-:W-:-:S03]  /*b7d0*/  ISETP.NE.AND.EX P0, PT, RZ, UR11, PT, P0 ;  /* 0x0000000bff007c0c */ /* 0x000fc6000bf05300 */
[C---:B------:R-:W-:Y:S02]  /*b7e0*/  IMAD R9, R7.reuse, UR9, R6 ;  /* 0x0000000907097c24 */ /* 0x040fe4000f8e0206 */
[----:B------:R-:W-:Y:S01]  /*b7f0*/  IMAD.WIDE.U32 R6, R7, UR8, R2 ;  /* 0x0000000807067c25 */ /* 0x000fe2000f8e0002 */
[----:B------:R-:W-:-:S03]  /*b800*/  ULDC UR8, c[0x0][0x718] ;  /* 0x0001c60000087ab9 */ /* 0x000fc60000000800 */
[----:B0-----:R-:W-:Y:S02]  /*b810*/  IMAD.MOV R8, RZ, RZ, -R22 ;  /* 0x000000ffff087224 */ /* 0x001fe400078e0a16 */
[----:B------:R-:W-:Y:S02]  /*b820*/  IMAD.IADD R7, R7, 0x1, R9 ;  /* 0x0000000107077824 */ /* 0x000fe400078e0209 */
[----:B------:R-:W-:-:S03]  /*b830*/  @P4 IMAD R5, R20, R8, R21 ;  /* 0x0000000814054224 */ /* 0x000fc600078e0215 */
[--C-:B------:R-:W-:Y:S02]  /*b840*/  SHF.R.U64 R20, R6, UR8, R7.reuse ;  /* 0x0000000806147c19 */ /* 0x100fe40008001207 */
[----:B------:R-:W-:Y:S01]  /*b850*/  SHF.R.U32.HI R7, RZ, UR8, R7 ;  /* 0x00000008ff077c19 */ /* 0x000fe20008011607 */
[----:B------:R-:W-:-:S03]  /*b860*/  ULDC UR8, c[0x0][0x708] ;  /* 0x0001c20000087ab9 */ /* 0x000fc60000000800 */
[--C-:B------:R-:W-:Y:S02]  /*b870*/  SHF.R.U64 R22, R20, UR8, R7.reuse ;  /* 0x0000000814167c19 */ /* 0x100fe40008001207 */
[----:B------:R-:W-:Y:S01]  /*b880*/  SHF.R.U32.HI R7, RZ, UR8, R7 ;  /* 0x00000008ff077c19 */ /* 0x000fe20008011607 */
[----:B------:R-:W-:-:S03]  /*b890*/  ULDC UR8, c[0x0][0x758] ;  /* 0x0001d60000087ab9 */ /* 0x000fc60000000800 */
[--C-:B------:R-:W-:Y:S02]  /*b8a0*/  SHF.R.U64 R21, R22, UR8, R7.reuse ;  /* 0x0000000816157c19 */ /* 0x100fe40008001207 */
[----:B------:R-:W-:-:S03]  /*b8b0*/  SHF.R.U32.HI R23, RZ, UR8, R7 ;  /* 0x00000008ff177c19 */ /* 0x000fc60008011607 */
[----:B------:R-:W-:Y:S02]  /*b8c0*/  IMAD.MOV.U32 R6, RZ, RZ, R21 ;  /* 0x000000ffff067224 */ /* 0x000fe400078e0015 */
[----:B------:R-:W-:Y:S01]  /*b8d0*/  IMAD.MOV.U32 R7, RZ, RZ, R23 ;  /* 0x000000ffff077224 */ /* 0x000fe200078e0017 */
[----:B------:R-:W-:Y:S06]  /*b8e0*/  @!P0 BRA `(.L_x_295) ;  /* 0x0000000000288947 */ /* 0x000fec0003800000 */
        /* <DEDUP_REMOVED lines=10> */
.L_x_295:
[----:B------:R-:W-:Y:S01]  /*b990*/  ULDC UR8, c[0x0][0x748] ;  /* 0x0001d20000087ab9 */ /* 0x000fe20000000800 */
[----:B------:R-:W-:Y:S01]  /*b9a0*/  LOP3.LUT R20, R20, UR4, RZ, 0xc0, !PT ;  /* 0x0000000414147c12 */ /* 0x000fe2000f8ec0ff */
[----:B------:R-:W-:Y:S01]  /*b9b0*/  ULDC UR9, c[0x0][0x710] ;  /* 0x0001c40000097ab9 */ /* 0x000fe20000000800 */
[----:B------:R-:W-:Y:S01]  /*b9c0*/  SHF.R.U64 R7, R6, UR8, R7 ;  /* 0x0000000806077c19 */ /* 0x000fe20008001207 */
[----:B------:R-:W-:Y:S01]  /*b9d0*/  ULDC UR8, c[0x0][0x738] ;  /* 0x0001ce0000087ab9 */ /* 0x000fe20000000800 */
[----:B------:R-:W-:-:S03]  /*b9e0*/  LOP3.LUT R6, R22, UR6, RZ, 0xc0, !PT ;  /* 0x0000000616067c12 */ /* 0x000fc6000f8ec0ff */
[----:B------:R-:W-:Y:S02]  /*b9f0*/  IMAD.MOV R8, RZ, RZ, -R7 ;  /* 0x000000ffff087224 */ /* 0x000fe400078e0a07 */
[----:B------:R-:W-:Y:S02]  /*ba00*/  IMAD R6, R7, UR5, R6 ;  /* 0x0000000507067c24 */ /* 0x000fe4000f8e0206 */
[----:B------:R-:W-:Y:S01]  /*ba10*/  IMAD R21, R8, UR8, R21 ;  /* 0x0000000808157c24 */ /* 0x000fe2000f8e0215 */
[----:B------:R-:W-:Y:S01]  /*ba20*/  ULDC UR8, c[0x0][0x700] ;  /* 0x0001c00000087ab9 */ /* 0x000fe20000000800 */
[----:B------:R-:W-:Y:S02]  /*ba30*/  IMAD R8, R6, UR9, R5 ;  /* 0x0000000906087c24 */ /* 0x000fe4000f8e0205 */
[----:B------:R-:W-:Y:S02]  /*ba40*/  IMAD R21, R21, UR8, R20 ;  /* 0x0000000815157c24 */ /* 0x000fe4000f8e0214 */
[----:B------:R-:W-:-:S03]  /*ba50*/  IMAD.MOV.U32 R5, RZ, RZ, 0x1 ;  /* 0x00000001ff057424 */ /* 0x000fc600078e00ff */
[----:B------:R-:W-:Y:S02]  /*ba60*/  SEL R6, R21, R8, !P4 ;  /* 0x0000000815067207 */ /* 0x000fe40006000000 */
[----:B------:R-:W-:-:S07]  /*ba70*/  SEL R8, R8, R21, !P4 ;  /* 0x0000001508087207 */ /* 0x000fce0006000000 */
.L_x_293:
[----:B------:R-:W-:Y:S05]  /*ba80*/  BSYNC B1 ;  /* 0x0000000000017941 */ /* 0x000fea0003800000 */
.L_x_292:
[----:B------:R-:W-:-:S13]  /*ba90*/  LOP3.LUT P0, RZ, R5, 0xff, RZ, 0xc0, !PT ;  /* 0x000000ff05ff7812 */ /* 0x000fda000780c0ff */
[----:B------:R-:W-:Y:S05]  /*baa0*/  @P0 BRA `(.L_x_296) ;  /* 0xfffffff400140947 */ /* 0x000fea000383ffff */
[----:B------:R-:W-:Y:S05]  /*bab0*/  BSYNC B0 ;  /* 0x0000000000007941 */ /* 0x000fea0003800000 */
.L_x_285:
[----:B------:R-:W-:-:S03]  /*bac0*/  UMOV UR8, 0xffffffff ;  /* 0xffffffff00087882 */ /* 0x000fc60000000000 */
[----:B------:R-:W-:Y:S05]  /*bad0*/  BRA.DIV UR8, `(.L_x_297) ;  /* 0x00000006084c7947 */ /* 0x000fea000b800000 */
[----:B------:R-:W-:-:S13]  /*bae0*/  ELECT P0, URZ, PT ;  /* 0x00000000003f782f */ /* 0x000fda0003800000 */
.L_x_313:
[----:B------:R-:W-:Y:S04]  /*baf0*/  BSSY B0, `(.L_x_298) ;  /* 0x000003d000007945 */ /* 0x000fe80003800000 */
[----:B------:R-:W-:Y:S05]  /*bb00*/  @!P0 BRA `(.L_x_299) ;  /* 0x0000000000ec8947 */ /* 0x000fea0003800000 */
[----:B------:R-:W-:-:S04]  /*bb10*/  LOP3.LUT R4, R4, 0x2, RZ, 0xfc, !PT ;  /* 0x0000000204047812 */ /* 0x000fc800078efcff */
[----:B------:R-:W-:-:S13]  /*bb20*/  ISETP.NE.AND P0, PT, R4, 0x3, PT ;  /* 0x000000030400780c */ /* 0x000fda0003f05270 */
[----:B------:R-:W-:Y:S05]  /*bb30*/  @!P0 BRA `(.L_x_300) ;  /* 0x0000000000048947 */ /* 0x000fea0003800000 */
[----:B------:R-:W-:Y:S01]  /*bb40*/  BPT.TRAP 0x1 ;  /* 0x000000040000795c */ /* 0x000fe20000300000 */
.L_x_300:
[----:B------:R-:W0:Y:S01]  /*bb50*/  S2R R3, SR_CgaCtaId ;  /* 0x0000000000037919 */ /* 0x000e220000008800 */
[----:B------:R-:W-:Y:S02]  /*bb60*/  MOV R0, 0x400 ;  /* 0x0000040000007802 */ /* 0x000fe40000000f00 */
[----:B------:R-:W-:Y:S02]  /*bb70*/  SHF.L.U32 R2, R10, 0x1f, RZ ;  /* 0x0000001f0a027819 */ /* 0x000fe400000006ff */
[----:B0-----:R-:W-:-:S05]  /*bb80*/  LEA R0, R3, R0, 0x18 ;  /* 0x0000000003007211 */ /* 0x001fca00078ec0ff */
[----:B------:R-:W-:-:S04]  /*bb90*/  VIADD R0, R0, 0x30 ;  /* 0x0000003000007836 */ /* 0x000fc80000000000 */
[C---:B------:R-:W-:Y:S02]  /*bba0*/  IMAD R5, R11.reuse, 0x8, R0 ;  /* 0x000000080b057824 */ /* 0x040fe400078e0200 */
[----:B------:R-:W-:Y:S02]  /*bbb0*/  VIADD R11, R11, 0x1 ;  /* 0x000000010b0b7836 */ /* 0x000fe40000000000 */
[----:B------:R-:W0:Y:S03]  /*bbc0*/  SYNCS.PHASECHK.TRANS64.TRYWAIT P0, [R5+URZ], R2 ;  /* 0x00000002050075a7 */ /* 0x000e26000800017f */
[----:B------:R-:W-:-:S04]  /*bbd0*/  ISETP.NE.AND P1, PT, R11, 0x6, PT ;  /* 0x000000060b00780c */ /* 0x000fc80003f25270 */
[----:B------:R-:W-:Y:S02]  /*bbe0*/  SEL R3, RZ, 0x1, P1 ;  /* 0x00000001ff037807 */ /* 0x000fe40000800000 */
[----:B------:R-:W-:Y:S02]  /*bbf0*/  SEL R11, R11, RZ, P1 ;  /* 0x000000ff0b0b7207 */ /* 0x000fe40000800000 */
[----:B------:R-:W-:-:S03]  /*bc00*/  LOP3.LUT R10, R10, R3, RZ, 0x3c, !PT ;  /* 0x000000030a0a7212 */ /* 0x000fc600078e3cff */
[----:B------:R-:W-:Y:S01]  /*bc10*/  IMAD R7, R11, 0x8, R0 ;  /* 0x000000080b077824 */ /* 0x000fe200078e0200 */
[----:B------:R-:W-:Y:S01]  /*bc20*/  SHF.L.U32 R4, R10, 0x1f, RZ ;  /* 0x0000001f0a047819 */ /* 0x000fe200000006ff */
[----:B0-----:R-:W-:Y:S06]  /*bc30*/  @!P0 BRA `(.L_x_301) ;  /* 0x0000000400148947 */ /* 0x001fec0003800000 */
.L_x_314:
[----:B------:R-:W1:Y:S01]  /*bc40*/  SYNCS.PHASECHK.TRANS64.TRYWAIT P0, [R7+URZ], R4 ;  /* 0x00000004070075a7 */ /* 0x000e62000800017f */
[----:B0-----:R-:W-:-:S05]  /*bc50*/  VIADD R2, R11, 0x1 ;  /* 0x000000010b027836 */ /* 0x001fca0000000000 */
[----:B------:R-:W-:-:S04]  /*bc60*/  ISETP.NE.AND P1, PT, R2, 0x6, PT ;  /* 0x000000060200780c */ /* 0x000fc80003f25270 */
[----:B------:R-:W-:Y:S02]  /*bc70*/  SEL R3, RZ, 0x1, P1 ;  /* 0x00000001ff037807 */ /* 0x000fe40000800000 */
[----:B------:R-:W-:Y:S02]  /*bc80*/  SEL R9, R2, RZ, P1 ;  /* 0x000000ff02097207 */ /* 0x000fe40000800000 */
[----:B------:R-:W-:-:S03]  /*bc90*/  LOP3.LUT R10, R10, R3, RZ, 0x3c, !PT ;  /* 0x000000030a0a7212 */ /* 0x000fc600078e3cff */
[----:B------:R-:W-:Y:S01]  /*bca0*/  IMAD R6, R9, 0x8, R0 ;  /* 0x0000000809067824 */ /* 0x000fe200078e0200 */
[----:B------:R-:W-:Y:S01]  /*bcb0*/  SHF.L.U32 R5, R10, 0x1f, RZ ;  /* 0x0000001f0a057819 */ /* 0x000fe200000006ff */
[----:B-1----:R-:W-:Y:S06]  /*bcc0*/  @!P0 BRA `(.L_x_302) ;  /* 0x0000000400048947 */ /* 0x002fec0003800000 */
.L_x_315:
[----:B------:R-:W1:Y:S01]  /*bcd0*/  SYNCS.PHASECHK.TRANS64.TRYWAIT P0, [R6+URZ], R5 ;  /* 0x00000005060075a7 */ /* 0x000e62000800017f */
[----:B------:R-:W-:-:S05]  /*bce0*/  VIADD R2, R9, 0x1 ;  /* 0x0000000109027836 */ /* 0x000fca0000000000 */
[----:B------:R-:W-:-:S04]  /*bcf0*/  ISETP.NE.AND P1, PT, R2, 0x6, PT ;  /* 0x000000060200780c */ /* 0x000fc80003f25270 */
[----:B------:R-:W-:Y:S02]  /*bd00*/  SEL R3, RZ, 0x1, P1 ;  /* 0x00000001ff037807 */ /* 0x000fe40000800000 */
[----:B0-----:R-:W-:Y:S02]  /*bd10*/  SEL R7, R2, RZ, P1 ;  /* 0x000000ff02077207 */ /* 0x001fe40000800000 */
[----:B------:R-:W-:-:S03]  /*bd20*/  LOP3.LUT R10, R10, R3, RZ, 0x3c, !PT ;  /* 0x000000030a0a7212 */ /* 0x000fc600078e3cff */
[----:B------:R-:W-:Y:S01]  /*bd30*/  IMAD R9, R7, 0x8, R0 ;  /* 0x0000000807097824 */ /* 0x000fe200078e0200 */
[----:B------:R-:W-:Y:S01]  /*bd40*/  SHF.L.U32 R4, R10, 0x1f, RZ ;  /* 0x0000001f0a047819 */ /* 0x000fe200000006ff */
[----:B-1----:R-:W-:Y:S06]  /*bd50*/  @!P0 BRA `(.L_x_303) ;  /* 0x0000000000f48947 */ /* 0x002fec0003800000 */
.L_x_316:
[----:B------:R-:W1:Y:S01]  /*bd60*/  SYNCS.PHASECHK.TRANS64.TRYWAIT P0, [R9+URZ], R4 ;  /* 0x00000004090075a7 */ /* 0x000e62000800017f */
[----:B------:R-:W-:-:S05]  /*bd70*/  VIADD R2, R7, 0x1 ;  /* 0x0000000107027836 */ /* 0x000fca0000000000 */
[----:B------:R-:W-:-:S04]  /*bd80*/  ISETP.NE.AND P1, PT, R2, 0x6, PT ;  /* 0x000000060200780c */ /* 0x000fc80003f25270 */
[----:B------:R-:W-:Y:S02]  /*bd90*/  SEL R3, RZ, 0x1, P1 ;  /* 0x00000001ff037807 */ /* 0x000fe40000800000 */
[----:B------:R-:W-:Y:S02]  /*bda0*/  SEL R7, R2, RZ, P1 ;  /* 0x000000ff02077207 */ /* 0x000fe40000800000 */
[----:B------:R-:W-:-:S03]  /*bdb0*/  LOP3.LUT R11, R10, R3, RZ, 0x3c, !PT ;  /* 0x000000030a0b7212 */ /* 0x000fc600078e3cff */
[----:B0-----:R-:W-:Y:S01]  /*bdc0*/  IMAD R6, R7, 0x8, R0 ;  /* 0x0000000807067824 */ /* 0x001fe200078e0200 */
[----:B------:R-:W-:Y:S01]  /*bdd0*/  SHF.L.U32 R5, R11, 0x1f, RZ ;  /* 0x0000001f0b057819 */ /* 0x000fe200000006ff */
[----:B-1----:R-:W-:Y:S06]  /*bde0*/  @!P0 BRA `(.L_x_304) ;  /* 0x0000000000e48947 */ /* 0x002fec0003800000 */
.L_x_317:
[----:B------:R-:W1:Y:S01]  /*bdf0*/  SYNCS.PHASECHK.TRANS64.TRYWAIT P0, [R6+URZ], R5 ;  /* 0x00000005060075a7 */ /* 0x000e62000800017f */
[----:B------:R-:W-:-:S05]  /*be00*/  VIADD R2, R7, 0x1 ;  /* 0x0000000107027836 */ /* 0x000fca0000000000 */
[----:B------:R-:W-:-:S04]  /*be10*/  ISETP.NE.AND P1, PT, R2, 0x6, PT ;  /* 0x000000060200780c */ /* 0x000fc80003f25270 */
[----:B0-----:R-:W-:Y:S02]  /*be20*/  SEL R4, RZ, 0x1, P1 ;  /* 0x00000001ff047807 */ /* 0x001fe40000800000 */
[----:B------:R-:W-:Y:S02]  /*be30*/  SEL R3, R2, RZ, P1 ;  /* 0x000000ff02037207 */ /* 0x000fe40000800000 */
[----:B------:R-:W-:Y:S01]  /*be40*/  LOP3.LUT R4, R11, R4, RZ, 0x3c, !PT ;  /* 0x000000040b047212 */ /* 0x000fe200078e3cff */
[----:B-1----:R-:W-:Y:S06]  /*be50*/  @!P0 BRA `(.L_x_305) ;  /* 0x0000000000dc8947 */ /* 0x002fec0003800000 */
.L_x_318:
[----:B------:R-:W-:Y:S01]  /*be60*/  IMAD R3, R3, 0x8, R0 ;  /* 0x0000000803037824 */ /* 0x000fe200078e0200 */
[----:B------:R-:W-:-:S07]  /*be70*/  SHF.L.U32 R0, R4, 0x1f, RZ ;  /* 0x0000001f04007819 */ /* 0x000fce00000006ff */
.L_x_306:
[----:B-1----:R1:W2:Y:S02]  /*be80*/  SYNCS.PHASECHK.TRANS64.TRYWAIT P0, [R3+URZ], R0 ;  /* 0x00000000030075a7 */ /* 0x0022a4000800017f */
[----:B--2---:R-:W-:Y:S05]  /*be90*/  @!P0 NANOSLEEP.SYNCS 0x989680 ;  /* 0x009896800000895d */ /* 0x004fea0003900000 */
[----:B------:R-:W2:Y:S02]  /*bea0*/  @!P0 SYNCS.PHASECHK.TRANS64 P0, [R3+URZ], R0 ;  /* 0x00000000030085a7 */ /* 0x000ea4000800007f */
[----:B--2---:R-:W-:Y:S05]  /*beb0*/  @!P0 BRA `(.L_x_306) ;  /* 0xfffffffc00f08947 */ /* 0x004fea000383ffff */
.L_x_299:
[----:B------:R-:W-:Y:S05]  /*bec0*/  BSYNC B0 ;  /* 0x0000000000007941 */ /* 0x000fea0003800000 */
.L_x_298:
[----:B------:R-:W-:Y:S05]  /*bed0*/  EXIT ;  /* 0x000000000000794d */ /* 0x000fea0003800000 */
.L_x_21:
[----:B-1----:R-:W-:-:S04]  /*bee0*/  IMAD.U32 R13, RZ, RZ, UR8 ;  /* 0x00000008ff0d7e24 */ /* 0x002fc8000f8e00ff */
[----:B------:R1:W3:Y:S03]  /*bef0*/  SYNCS.PHASECHK.TRANS64.TRYWAIT P1, [R13+URZ], R18 ;  /* 0x000000120d0075a7 */ /* 0x0002e6000802017f */
[----:B---3--:R-:W-:Y:S05]  /*bf00*/  @!P1 NANOSLEEP.SYNCS 0x989680 ;  /* 0x009896800000995d */ /* 0x008fea0003900000 */
[----:B------:R-:W3:Y:S02]  /*bf10*/  @!P1 SYNCS.PHASECHK.TRANS64 P1, [R13+URZ], R18 ;  /* 0x000000120d0095a7 */ /* 0x000ee4000802007f */
[----:B---3--:R-:W-:Y:S05]  /*bf20*/  @!P1 BRA `(.L_x_21) ;  /* 0xfffffffc00ec9947 */ /* 0x008fea000383ffff */
[----:B------:R-:W-:Y:S05]  /*bf30*/  BRA `(.L_x_20) ;  /* 0xffffff5800547947 */ /* 0x000fea000383ffff */
.L_x_286:
[----:B------:R-:W-:Y:S01]  /*bf40*/  BSSY B1, `(.L_x_307) ;  /* 0x0000006000017945 */ /* 0x000fe20003800000 */
[----:B------:R-:W-:-:S07]  /*bf50*/  IMAD.MOV.U32 R5, RZ, RZ, -0x1 ;  /* 0xffffffffff057424 */ /* 0x000fce00078e00ff */
[----:B------:R-:W-:Y:S05]  /*bf60*/  WARPSYNC.COLLECTIVE R5, `(.L_x_308) ;  /* 0x00000000050c7348 */ /* 0x000fea0003c00000 */
[----:B------:R-:W-:Y:S02]  /*bf70*/  ELECT P0, UR62, PT ;  /* 0x00000000003e782f */ /* 0x000fe40003800000 */
[----:B------:R-:W-:Y:S01]  /*bf80*/  MOV R5, UR62 ;  /* 0x0000003e00057c02 */ /* 0x000fe20008000f00 */
[----:B------:R-:W-:Y:S10]  /*bf90*/  ENDCOLLECTIVE ;  /* 0x000000000000791b */ /* 0x000ff40003800000 */
.L_x_308:
[----:B------:R-:W-:Y:S05]  /*bfa0*/  BSYNC B1 ;  /* 0x0000000000017941 */ /* 0x000fea0003800000 */
.L_x_307:
[----:B------:R-:W-:Y:S05]  /*bfb0*/  BRA `(.L_x_309) ;  /* 0xffffffec00dc7947 */ /* 0x000fea000383ffff */
.L_x_289:
[----:B-1----:R1:W2:Y:S02]  /*bfc0*/  SYNCS.PHASECHK.TRANS64.TRYWAIT P0, [R23+URZ+0x30], R8 ;  /* 0x00003008170075a7 */ /* 0x0022a4000800017f */
[----:B--2---:R-:W-:Y:S05]  /*bfd0*/  @!P0 NANOSLEEP.SYNCS 0x989680 ;  /* 0x009896800000895d */ /* 0x004fea0003900000 */
[----:B------:R-:W2:Y:S02]  /*bfe0*/  @!P0 SYNCS.PHASECHK.TRANS64 P0, [R23+URZ+0x30], R8 ;  /* 0x00003008170085a7 */ /* 0x000ea4000800007f */
[----:B--2---:R-:W-:Y:S05]  /*bff0*/  @!P0 BRA `(.L_x_289) ;  /* 0xfffffffc00f08947 */ /* 0x004fea000383ffff */
[----:B------:R-:W-:Y:S05]  /*c000*/  BRA `(.L_x_310) ;  /* 0xfffffff000187947 */ /* 0x000fea000383ffff */
.L_x_297:
[----:B------:R-:W-:Y:S01]  /*c010*/  BSSY B0, `(.L_x_311) ;  /* 0x0000006000007945 */ /* 0x000fe20003800000 */
[----:B------:R-:W-:-:S07]  /*c020*/  IMAD.MOV.U32 R5, RZ, RZ, -0x1 ;  /* 0xffffffffff057424 */ /* 0x000fce00078e00ff */
[----:B------:R-:W-:Y:S05]  /*c030*/  WARPSYNC.COLLECTIVE R5, `(.L_x_312) ;  /* 0x00000000050c7348 */ /* 0x000fea0003c00000 */
[----:B------:R-:W-:Y:S02]  /*c040*/  ELECT P0, UR62, PT ;  /* 0x00000000003e782f */ /* 0x000fe40003800000 */
[----:B------:R-:W-:Y:S01]  /*c050*/  MOV R5, UR62 ;  /* 0x0000003e00057c02 */ /* 0x000fe20008000f00 */
[----:B------:R-:W-:Y:S10]  /*c060*/  ENDCOLLECTIVE ;  /* 0x000000000000791b */ /* 0x000ff40003800000 */
.L_x_312:
[----:B------:R-:W-:Y:S05]  /*c070*/  BSYNC B0 ;  /* 0x0000000000007941 */ /* 0x000fea0003800000 */
.L_x_311:
[----:B------:R-:W-:Y:S05]  /*c080*/  BRA `(.L_x_313) ;  /* 0xfffffff800987947 */ /* 0x000fea000383ffff */
.L_x_301:
[----:B0-----:R0:W1:Y:S02]  /*c090*/  SYNCS.PHASECHK.TRANS64.TRYWAIT P0, [R5+URZ], R2 ;  /* 0x00000002050075a7 */ /* 0x001064000800017f */
[----:B-1----:R-:W-:Y:S05]  /*c0a0*/  @!P0 NANOSLEEP.SYNCS 0x989680 ;  /* 0x009896800000895d */ /* 0x002fea0003900000 */
[----:B------:R-:W1:Y:S02]  /*c0b0*/  @!P0 SYNCS.PHASECHK.TRANS64 P0, [R5+URZ], R2 ;  /* 0x00000002050085a7 */ /* 0x000e64000800007f */
[----:B-1----:R-:W-:Y:S05]  /*c0c0*/  @!P0 BRA `(.L_x_301) ;  /* 0xfffffffc00f08947 */ /* 0x002fea000383ffff */
[----:B------:R-:W-:Y:S05]  /*c0d0*/  BRA `(.L_x_314) ;  /* 0xfffffff800d87947 */ /* 0x000fea000383ffff */
.L_x_302:
[----:B0-----:R0:W1:Y:S02]  /*c0e0*/  SYNCS.PHASECHK.TRANS64.TRYWAIT P0, [R7+URZ], R4 ;  /* 0x00000004070075a7 */ /* 0x001064000800017f */
[----:B-1----:R-:W-:Y:S05]  /*c0f0*/  @!P0 NANOSLEEP.SYNCS 0x989680 ;  /* 0x009896800000895d */ /* 0x002fea0003900000 */
[----:B------:R-:W1:Y:S02]  /*c100*/  @!P0 SYNCS.PHASECHK.TRANS64 P0, [R7+URZ], R4 ;  /* 0x00000004070085a7 */ /* 0x000e64000800007f */
[----:B-1----:R-:W-:Y:S05]  /*c110*/  @!P0 BRA `(.L_x_302) ;  /* 0xfffffffc00f08947 */ /* 0x002fea000383ffff */
[----:B------:R-:W-:Y:S05]  /*c120*/  BRA `(.L_x_315) ;  /* 0xfffffff800e87947 */ /* 0x000fea000383ffff */
.L_x_303:
[----:B0-----:R0:W1:Y:S02]  /*c130*/  SYNCS.PHASECHK.TRANS64.TRYWAIT P0, [R6+URZ], R5 ;  /* 0x00000005060075a7 */ /* 0x001064000800017f */
[----:B-1----:R-:W-:Y:S05]  /*c140*/  @!P0 NANOSLEEP.SYNCS 0x989680 ;  /* 0x009896800000895d */ /* 0x002fea0003900000 */
[----:B------:R-:W1:Y:S02]  /*c150*/  @!P0 SYNCS.PHASECHK.TRANS64 P0, [R6+URZ], R5 ;  /* 0x00000005060085a7 */ /* 0x000e64000800007f */
[----:B-1----:R-:W-:Y:S05]  /*c160*/  @!P0 BRA `(.L_x_303) ;  /* 0xfffffffc00f08947 */ /* 0x002fea000383ffff */
[----:B------:R-:W-:Y:S05]  /*c170*/  BRA `(.L_x_316) ;  /* 0xfffffff800f87947 */ /* 0x000fea000383ffff */
.L_x_304:
[----:B0-----:R0:W1:Y:S02]  /*c180*/  SYNCS.PHASECHK.TRANS64.TRYWAIT P0, [R9+URZ], R4 ;  /* 0x00000004090075a7 */ /* 0x001064000800017f */
[----:B-1----:R-:W-:Y:S05]  /*c190*/  @!P0 NANOSLEEP.SYNCS 0x989680 ;  /* 0x009896800000895d */ /* 0x002fea0003900000 */
[----:B------:R-:W1:Y:S02]  /*c1a0*/  @!P0 SYNCS.PHASECHK.TRANS64 P0, [R9+URZ], R4 ;  /* 0x00000004090085a7 */ /* 0x000e64000800007f */
[----:B-1----:R-:W-:Y:S05]  /*c1b0*/  @!P0 BRA `(.L_x_304) ;  /* 0xfffffffc00f08947 */ /* 0x002fea000383ffff */
[----:B------:R-:W-:Y:S05]  /*c1c0*/  BRA `(.L_x_317) ;  /* 0xfffffffc00087947 */ /* 0x000fea000383ffff */
.L_x_305:
[----:B0-----:R0:W1:Y:S02]  /*c1d0*/  SYNCS.PHASECHK.TRANS64.TRYWAIT P0, [R6+URZ], R5 ;  /* 0x00000005060075a7 */ /* 0x001064000800017f */
[----:B-1----:R-:W-:Y:S05]  /*c1e0*/  @!P0 NANOSLEEP.SYNCS 0x989680 ;  /* 0x009896800000895d */ /* 0x002fea0003900000 */
[----:B------:R-:W1:Y:S02]  /*c1f0*/  @!P0 SYNCS.PHASECHK.TRANS64 P0, [R6+URZ], R5 ;  /* 0x00000005060085a7 */ /* 0x000e64000800007f */
[----:B-1----:R-:W-:Y:S05]  /*c200*/  @!P0 BRA `(.L_x_305) ;  /* 0xfffffffc00f08947 */ /* 0x002fea000383ffff */
[----:B------:R-:W-:Y:S05]  /*c210*/  BRA `(.L_x_318) ;  /* 0xfffffffc00107947 */ /* 0x000fea000383ffff */
.L_x_319:
[----:B------:R-:W-:-:S00]  /*c220*/  BRA `(.L_x_319) ;  /* 0xfffffffc00fc7947 */ /* 0x000fc0000383ffff */
[----:B------:R-:W-:-:S00]  /*c230*/  NOP ;  /* 0x0000000000007918 */ /* 0x000fc00000000000 */
        /* <DEDUP_REMOVED lines=12> */
.L_x_320:


//--------------------- .nv.shared._ZN7cutlass13device_kernelINS_4gemm6kernel13GemmUniversalIN4cute5tupleIJiiiiEEENS1_10collective13CollectiveMmaINS1_40MainloopSm90TmaGmmaWarpSpecializedSparseILi6ENS5_IJNS4_1CILi1EEENSA_ILi2EEESB_EEENS1_35KernelTmaWarpSpecializedCooperativeEEENS5_IJNSA_ILi256EEENSA_ILi128EEENSA_ILi64EEEEEENS_6half_tENS5_IJNS4_6LayoutINS5_IJiNS5_IJSC_iEEEiEEENS5_IJlNS5_IJSB_SC_EEElEEEEENSL_INS5_IJNS5_IJNS5_IJNSA_ILi8EEESC_NSA_ILi4EEEEEEiEEENS5_IJNS5_IJNSA_ILi16EEESC_SC_EEEiEEEiEEENS5_IJNS5_IJNS5_IJSI_SV_NSA_ILi1024EEEEEENSA_ILi4096EEEEEENS5_IJNS5_IJSB_NSA_ILi512EEENSA_ILi32EEEEEElEEElEEEEEEEESK_NS5_IJlSB_lEEENS4_8TiledMMAINS4_8MMA_AtomIJNS4_4SM904GMMA6SPARSE27GMMA_64x128x32_F32F16F16_SSILNS1E_5MajorE0ELS1H_0ELNS1E_7ScaleInE1ELS1I_1ELNS1E_9SparseSelE0EEEEEENSL_INS5_IJSC_SB_SB_EEENS5_IJSB_NSA_ILi0EEES1N_EEEEENS5_IJNS4_10UnderscoreES1Q_S1Q_EEEEENS4_23SM90_TMA_LOAD_MULTICASTENS4_14ComposedLayoutINS4_7SwizzleILi2ELi4ELi3EEENS4_25smem_sparse_ptr_flag_bitsILi2ELi16EEENSL_INS5_IJNS5_IJSB_SR_EEENS5_IJSC_S14_EEEEEENS5_IJNS5_IJS1N_SI_EEESO_EEEEEEEvNS4_8identityENS4_13SM90_TMA_LOADENS1U_INS1V_ILi3ELi4ELi3EEENS4_18smem_ptr_flag_bitsILi16EEENSL_INS5_IJSR_SI_EEENS5_IJSI_SB_EEEEEEEvS26_EENS_8epilogue10collective6detail29Sm90TmaWarpSpecializedAdapterINS2H_15DefaultEpilogueIfNS5_IJSB_llEEES2L_NS2G_6thread17LinearCombinationIfLi1EffLNS2M_9ScaleType4KindE0ELNS_15FloatRoundStyleE2EfEENS1_15EpilogueDefaultEEEEEvvEEEEvNT_6ParamsE --------------------------
	.section	.nv.shared._ZN7cutlass13device_kernelINS_4gemm6kernel13GemmUniversalIN4cute5tupleIJiiiiEEENS1_10collective13CollectiveMmaINS1_40MainloopSm90TmaGmmaWarpSpecializedSparseILi6ENS5_IJNS4_1CILi1EEENSA_ILi2EEESB_EEENS1_35KernelTmaWarpSpecializedCooperativeEEENS5_IJNSA_ILi256EEENSA_ILi128EEENSA_ILi64EEEEEENS_6half_tENS5_IJNS4_6LayoutINS5_IJiNS5_IJSC_iEEEiEEENS5_IJlNS5_IJSB_SC_EEElEEEEENSL_INS5_IJNS5_IJNS5_IJNSA_ILi8EEESC_NSA_ILi4EEEEEEiEEENS5_IJNS5_IJNSA_ILi16EEESC_SC_EEEiEEEiEEENS5_IJNS5_IJNS5_IJSI_SV_NSA_ILi1024EEEEEENSA_ILi4096EEEEEENS5_IJNS5_IJSB_NSA_ILi512EEENSA_ILi32EEEEEElEEElEEEEEEEESK_NS5_IJlSB_lEEENS4_8TiledMMAINS4_8MMA_AtomIJNS4_4SM904GMMA6SPARSE27GMMA_64x128x32_F32F16F16_SSILNS1E_5MajorE0ELS1H_0ELNS1E_7ScaleInE1ELS1I_1ELNS1E_9SparseSelE0EEEEEENSL_INS5_IJSC_SB_SB_EEENS5_IJSB_NSA_ILi0EEES1N_EEEEENS5_IJNS4_10UnderscoreES1Q_S1Q_EEEEENS4_23SM90_TMA_LOAD_MULTICASTENS4_14ComposedLayoutINS4_7SwizzleILi2ELi4ELi3EEENS4_25smem_sparse_ptr_flag_bitsILi2ELi16EEENSL_INS5_IJNS5_IJSB_SR_EEENS5_IJSC_S14_EEEEEENS5_IJNS5_IJS1N_SI_EEESO_EEEEEEEvNS4_8identityENS4_13SM90_TMA_LOADENS1U_INS1V_ILi3ELi4ELi3EEENS4_18smem_ptr_flag_bitsILi16EEENSL_INS5_IJSR_SI_EEENS5_IJSI_SB_EEEEEEEvS26_EENS_8epilogue10collective6detail29Sm90TmaWarpSpecializedAdapterINS2H_15DefaultEpilogueIfNS5_IJSB_llEEES2L_NS2G_6thread17LinearCombinationIfLi1EffLNS2M_9ScaleType4KindE0ELNS_15FloatRoundStyleE2EfEENS1_15EpilogueDefaultEEEEEvvEEEEvNT_6ParamsE,"aw",@nobits
	.sectionflags	@""
	.align	16
	.zero		1024


//--------------------- .nv.shared.reserved.0     --------------------------
	.section	.nv.shared.reserved.0,"aw",@nobits
	.weak		__nv_reservedSMEM_offset_0_alias
	.size		__nv_reservedSMEM_offset_0_alias, 0, 0
	.other		__nv_reservedSMEM_offset_0_alias,@"STO_CUDA_RESERVED_SHARED STV_DEFAULT"
__nv_reservedSMEM_offset_0_alias:
	.zero		0


//--------------------- .nv.global                --------------------------
	.section	.nv.global,"aw",@nobits
.nv.global:
	.type		_ZN39_INTERNAL_18734de7_4_k_cu_461c5405_27794cute1_E,@object
	.size		_ZN39_INTERNAL_18734de7_4_k_cu_461c5405_27794cute1_E,(_ZN39_INTERNAL_18734de7_4_k_cu_461c5405_27794cuda3std3__45__cpo6cbeginE - _ZN39_INTERNAL_18734de7_4_k_cu_461c5405_27794cute1_E)
_ZN39_INTERNAL_18734de7_4_k_cu_461c5405_27794cute1_E:
	.zero		1
	.type		_ZN39_INTERNAL_18734de7_4_k_cu_461c5405_27794cuda3std3__45__cpo6cbeginE,@object
	.size		_ZN39_INTERNAL_18734de7_4_k_cu_461c5405_27794cuda3std3__45__cpo6cbeginE,(_ZN39_INTERNAL_18734de7_4_k_cu_461c5405_27794cuda3std3__48in_placeE - _ZN39_INTERNAL_18734de7_4_k_cu_461c5405_27794cuda3std3__45__cpo6cbeginE)
_ZN39_INTERNAL_18734de7_4_k_cu_461c5405_27794cuda3std3__45__cpo6cbeginE:
	.zero		1
	.type		_ZN39_INTERNAL_18734de7_4_k_cu_461c5405_27794cuda3std3__48in_placeE,@object
	.size		_ZN39_INTERNAL_18734de7_4_k_cu_461c5405_27794cuda3std3__48in_placeE,(_ZN39_INTERNAL_18734de7_4_k_cu_461c5405_27794cuda3std6ranges3__45__cpo9iter_moveE - _ZN39_INTERNAL_18734de7_4_k_cu_461c5405_27794cuda3std3__48in_placeE)
_ZN39_INTERNAL_18734de7_4_k_cu_461c5405_27794cuda3std3__48in_placeE:
	.zero		1
	.type		_ZN39_INTERNAL_18734de7_4_k_cu_461c5405_27794cuda3std6ranges3__45__cpo9iter_moveE,@object
	.size		_ZN39_INTERNAL_18734de7_4_k_cu_461c5405_27794cuda3std6ranges3__45__cpo9iter_moveE,(_ZN39_INTERNAL_18734de7_4_k_cu_461c5405_27794cuda3std3__45__cpo5beginE - _ZN39_INTERNAL_18734de7_4_k_cu_461c5405_27794cuda3std6ranges3__45__cpo9iter_moveE)
_ZN39_INTERNAL_18734de7_4_k_cu_461c5405_27794cuda3std6ranges3__45__cpo9iter_moveE:
	.zero		1
	.type		_ZN39_INTERNAL_18734de7_4_k_cu_461c5405_27794cuda3std3__45__cpo5beginE,@object
	.size		_ZN39_INTERNAL_18734de7_4_k_cu_461c5405_27794cuda3std3__45__cpo5beginE,(_ZN39_INTERNAL_18734de7_4_k_cu_461c5405_27794cuda3std3__441_GLOBAL__N__18734de7_4_k_cu_461c5405_27796ignoreE - _ZN39_INTERNAL_18734de7_4_k_cu_461c5405_27794cuda3std3__45__cpo5beginE)
_ZN39_INTERNAL_18734de7_4_k_cu_461c5405_27794cuda3std3__45__cpo5beginE:
	.zero		1
	.type		_ZN39_INTERNAL_18734de7_4_k_cu_461c5405_27794cuda3std3__441_GLOBAL__N__18734de7_4_k_cu_461c5405_27796ignoreE,@object
	.size		_ZN39_INTERNAL_18734de7_4_k_cu_461c5405_27794cuda3std3__441_GLOBAL__N__18734de7_4_k_cu_461c5405_27796ignoreE,(_ZN39_INTERNAL_18734de7_4_k_cu_461c5405_27794cute7productE - _ZN39_INTERNAL_18734de7_4_k_cu_461c5405_27794cuda3std3__441_GLOBAL__N__18734de7_4_k_cu_461c5405_27796ignoreE)
_ZN39_INTERNAL_18734de7_4_k_cu_461c5405_27794cuda3std3__441_GLOBAL__N__18734de7_4_k_cu_461c5405_27796ignoreE:
	.zero		1
	.type		_ZN39_INTERNAL_18734de7_4_k_cu_461c5405_27794cute7productE,@object
	.size		_ZN39_INTERNAL_18734de7_4_k_cu_461c5405_27794cute7productE,(_ZN39_INTERNAL_18734de7_4_k_cu_461c5405_27794cuda3std3__45__cpo3endE - _ZN39_INTERNAL_18734de7_4_k_cu_461c5405_27794cute7productE)
_ZN39_INTERNAL_18734de7_4_k_cu_461c5405_27794cute7productE:
	.zero		1
	.type		_ZN39_INTERNAL_18734de7_4_k_cu_461c5405_27794cuda3std3__45__cpo3endE,@object
	.size		_ZN39_INTERNAL_18734de7_4_k_cu_461c5405_27794cuda3std3__45__cpo3endE,(_ZN39_INTERNAL_18734de7_4_k_cu_461c5405_27794cuda3std3__419piecewise_constructE - _ZN39_INTERNAL_18734de7_4_k_cu_461c5405_27794cuda3std3__45__cpo3endE)
_ZN39_INTERNAL_18734de7_4_k_cu_461c5405_27794cuda3std3__45__cpo3endE:
	.zero		1
	.type		_ZN39_INTERNAL_18734de7_4_k_cu_461c5405_27794cuda3std3__419piecewise_constructE,@object
	.size		_ZN39_INTERNAL_18734de7_4_k_cu_461c5405_27794cuda3std3__419piecewise_constructE,(_ZN39_INTERNAL_18734de7_4_k_cu_461c5405_27794cuda3std3__45__cpo4cendE - _ZN39_INTERNAL_18734de7_4_k_cu_461c5405_27794cuda3std3__419piecewise_constructE)
_ZN39_INTERNAL_18734de7_4_k_cu_461c5405_27794cuda3std3__419piecewise_constructE:
	.zero		1
	.type		_ZN39_INTERNAL_18734de7_4_k_cu_461c5405_27794cuda3std3__45__cpo4cendE,@object
	.size		_ZN39_INTERNAL_18734de7_4_k_cu_461c5405_27794cuda3std3__45__cpo4cendE,(_ZN39_INTERNAL_18734de7_4_k_cu_461c5405_27794cuda3std6ranges3__45__cpo4swapE - _ZN39_INTERNAL_18734de7_4_k_cu_461c5405_27794cuda3std3__45__cpo4cendE)
_ZN39_INTERNAL_18734de7_4_k_cu_461c5405_27794cuda3std3__45__cpo4cendE:
	.zero		1
	.type		_ZN39_INTERNAL_18734de7_4_k_cu_461c5405_27794cuda3std6ranges3__45__cpo4swapE,@object
	.size		_ZN39_INTERNAL_18734de7_4_k_cu_461c5405_27794cuda3std6ranges3__45__cpo4swapE,(.L_7 - _ZN39_INTERNAL_18734de7_4_k_cu_461c5405_27794cuda3std6ranges3__45__cpo4swapE)
_ZN39_INTERNAL_18734de7_4_k_cu_461c5405_27794cuda3std6ranges3__45__cpo4swapE:
	.zero		1
.L_7:


//--------------------- .nv.constant0._ZN7cutlass13device_kernelINS_4gemm6kernel13GemmUniversalIN4cute5tupleIJiiiiEEENS1_10collective13CollectiveMmaINS1_40MainloopSm90TmaGmmaWarpSpecializedSparseILi6ENS5_IJNS4_1CILi1EEENSA_ILi2EEESB_EEENS1_35KernelTmaWarpSpecializedCooperativeEEENS5_IJNSA_ILi256EEENSA_ILi128EEENSA_ILi64EEEEEENS_6half_tENS5_IJNS4_6LayoutINS5_IJiNS5_IJSC_iEEEiEEENS5_IJlNS5_IJSB_SC_EEElEEEEENSL_INS5_IJNS5_IJNS5_IJNSA_ILi8EEESC_NSA_ILi4EEEEEEiEEENS5_IJNS5_IJNSA_ILi16EEESC_SC_EEEiEEEiEEENS5_IJNS5_IJNS5_IJSI_SV_NSA_ILi1024EEEEEENSA_ILi4096EEEEEENS5_IJNS5_IJSB_NSA_ILi512EEENSA_ILi32EEEEEElEEElEEEEEEEESK_NS5_IJlSB_lEEENS4_8TiledMMAINS4_8MMA_AtomIJNS4_4SM904GMMA6SPARSE27GMMA_64x128x32_F32F16F16_SSILNS1E_5MajorE0ELS1H_0ELNS1E_7ScaleInE1ELS1I_1ELNS1E_9SparseSelE0EEEEEENSL_INS5_IJSC_SB_SB_EEENS5_IJSB_NSA_ILi0EEES1N_EEEEENS5_IJNS4_10UnderscoreES1Q_S1Q_EEEEENS4_23SM90_TMA_LOAD_MULTICASTENS4_14ComposedLayoutINS4_7SwizzleILi2ELi4ELi3EEENS4_25smem_sparse_ptr_flag_bitsILi2ELi16EEENSL_INS5_IJNS5_IJSB_SR_EEENS5_IJSC_S14_EEEEEENS5_IJNS5_IJS1N_SI_EEESO_EEEEEEEvNS4_8identityENS4_13SM90_TMA_LOADENS1U_INS1V_ILi3ELi4ELi3EEENS4_18smem_ptr_flag_bitsILi16EEENSL_INS5_IJSR_SI_EEENS5_IJSI_SB_EEEEEEEvS26_EENS_8epilogue10collective6detail29Sm90TmaWarpSpecializedAdapterINS2H_15DefaultEpilogueIfNS5_IJSB_llEEES2L_NS2G_6thread17LinearCombinationIfLi1EffLNS2M_9ScaleType4KindE0ELNS_15FloatRoundStyleE2EfEENS1_15EpilogueDefaultEEEEEvvEEEEvNT_6ParamsE --------------------------
	.section	.nv.constant0._ZN7cutlass13device_kernelINS_4gemm6kernel13GemmUniversalIN4cute5tupleIJiiiiEEENS1_10collective13CollectiveMmaINS1_40MainloopSm90TmaGmmaWarpSpecializedSparseILi6ENS5_IJNS4_1CILi1EEENSA_ILi2EEESB_EEENS1_35KernelTmaWarpSpecializedCooperativeEEENS5_IJNSA_ILi256EEENSA_ILi128EEENSA_ILi64EEEEEENS_6half_tENS5_IJNS4_6LayoutINS5_IJiNS5_IJSC_iEEEiEEENS5_IJlNS5_IJSB_SC_EEElEEEEENSL_INS5_IJNS5_IJNS5_IJNSA_ILi8EEESC_NSA_ILi4EEEEEEiEEENS5_IJNS5_IJNSA_ILi16EEESC_SC_EEEiEEEiEEENS5_IJNS5_IJNS5_IJSI_SV_NSA_ILi1024EEEEEENSA_ILi4096EEEEEENS5_IJNS5_IJSB_NSA_ILi512EEENSA_ILi32EEEEEElEEElEEEEEEEESK_NS5_IJlSB_lEEENS4_8TiledMMAINS4_8MMA_AtomIJNS4_4SM904GMMA6SPARSE27GMMA_64x128x32_F32F16F16_SSILNS1E_5MajorE0ELS1H_0ELNS1E_7ScaleInE1ELS1I_1ELNS1E_9SparseSelE0EEEEEENSL_INS5_IJSC_SB_SB_EEENS5_IJSB_NSA_ILi0EEES1N_EEEEENS5_IJNS4_10UnderscoreES1Q_S1Q_EEEEENS4_23SM90_TMA_LOAD_MULTICASTENS4_14ComposedLayoutINS4_7SwizzleILi2ELi4ELi3EEENS4_25smem_sparse_ptr_flag_bitsILi2ELi16EEENSL_INS5_IJNS5_IJSB_SR_EEENS5_IJSC_S14_EEEEEENS5_IJNS5_IJS1N_SI_EEESO_EEEEEEEvNS4_8identityENS4_13SM90_TMA_LOADENS1U_INS1V_ILi3ELi4ELi3EEENS4_18smem_ptr_flag_bitsILi16EEENSL_INS5_IJSR_SI_EEENS5_IJSI_SB_EEEEEEEvS26_EENS_8epilogue10collective6detail29Sm90TmaWarpSpecializedAdapterINS2H_15DefaultEpilogueIfNS5_IJSB_llEEES2L_NS2G_6thread17LinearCombinationIfLi1EffLNS2M_9ScaleType4KindE0ELNS_15FloatRoundStyleE2EfEENS1_15EpilogueDefaultEEEEEvvEEEEvNT_6ParamsE,"a",@progbits
	.sectionflags	@""
	.align	4
.nv.constant0._ZN7cutlass13device_kernelINS_4gemm6kernel13GemmUniversalIN4cute5tupleIJiiiiEEENS1_10collective13CollectiveMmaINS1_40MainloopSm90TmaGmmaWarpSpecializedSparseILi6ENS5_IJNS4_1CILi1EEENSA_ILi2EEESB_EEENS1_35KernelTmaWarpSpecializedCooperativeEEENS5_IJNSA_ILi256EEENSA_ILi128EEENSA_ILi64EEEEEENS_6half_tENS5_IJNS4_6LayoutINS5_IJiNS5_IJSC_iEEEiEEENS5_IJlNS5_IJSB_SC_EEElEEEEENSL_INS5_IJNS5_IJNS5_IJNSA_ILi8EEESC_NSA_ILi4EEEEEEiEEENS5_IJNS5_IJNSA_ILi16EEESC_SC_EEEiEEEiEEENS5_IJNS5_IJNS5_IJSI_SV_NSA_ILi1024EEEEEENSA_ILi4096EEEEEENS5_IJNS5_IJSB_NSA_ILi512EEENSA_ILi32EEEEEElEEElEEEEEEEESK_NS5_IJlSB_lEEENS4_8TiledMMAINS4_8MMA_AtomIJNS4_4SM904GMMA6SPARSE27GMMA_64x128x32_F32F16F16_SSILNS1E_5MajorE0ELS1H_0ELNS1E_7ScaleInE1ELS1I_1ELNS1E_9SparseSelE0EEEEEENSL_INS5_IJSC_SB_SB_EEENS5_IJSB_NSA_ILi0EEES1N_EEEEENS5_IJNS4_10UnderscoreES1Q_S1Q_EEEEENS4_23SM90_TMA_LOAD_MULTICASTENS4_14ComposedLayoutINS4_7SwizzleILi2ELi4ELi3EEENS4_25smem_sparse_ptr_flag_bitsILi2ELi16EEENSL_INS5_IJNS5_IJSB_SR_EEENS5_IJSC_S14_EEEEEENS5_IJNS5_IJS1N_SI_EEESO_EEEEEEEvNS4_8identityENS4_13SM90_TMA_LOADENS1U_INS1V_ILi3ELi4ELi3EEENS4_18smem_ptr_flag_bitsILi16EEENSL_INS5_IJSR_SI_EEENS5_IJSI_SB_EEEEEEEvS26_EENS_8epilogue10collective6detail29Sm90TmaWarpSpecializedAdapterINS2H_15DefaultEpilogueIfNS5_IJSB_llEEES2L_NS2G_6thread17LinearCombinationIfLi1EffLNS2M_9ScaleType4KindE0ELNS_15FloatRoundStyleE2EfEENS1_15EpilogueDefaultEEEEEvvEEEEvNT_6ParamsE:
	.zero		1920


//--------------------- SYMBOLS --------------------------

	.type		.nv.reservedSmem.offset0,@object
	.size		.nv.reservedSmem.offset0,0x4
